	.target	sm_90a

	.elftype	@"ET_EXEC"


//--------------------- .note.nv.tkinfo           --------------------------
	.section	.note.nv.tkinfo,"",@"SHT_NOTE"
	.sectionflags	@"SHF_NOTE_NV_TKINFO"
	.tkinfo
        /*0018*/ 	.word	0x00000002
        /*0030*/ 	.string	""
        /*0030*/ 	.string	"ptxas"
        /*0030*/ 	.string	"Cuda compilation tools, release 13.0, V13.0.88"
        /*0030*/ 	.string	"Build cuda_13.0.r13.0/compiler.36424714_0"
        /*0030*/ 	.string	"-arch sm_90a -m 64 "



//--------------------- .note.nv.cuinfo           --------------------------
	.section	.note.nv.cuinfo,"",@"SHT_NOTE"
	.sectionflags	@"SHF_NOTE_NV_CUINFO"
        /*0018*/ 	.short	0x0002
        /*001a*/ 	.short	0x005a
        /*001c*/ 	.short	0x0082
	.zero		2


//--------------------- .nv.info                  --------------------------
	.section	.nv.info,"",@"SHT_CUDA_INFO"
	.align	4


	//----- nvinfo : EIATTR_REGCOUNT
	.align		4
        /*0000*/ 	.byte	0x04, 0x2f
        /*0002*/ 	.short	(.L_15 - .L_14)
	.align		4
.L_14:
        /*0004*/ 	.word	index@(_ZN7cutlass13device_kernelINS_4gemm6kernel13GemmUniversalIN4cute5tupleIJiiiiEEENS1_10collective13CollectiveMmaINS1_34MainloopSm90TmaGmmaWarpSpecializedILi4ENS5_IJNS4_1CILi2EEENSA_ILi1EEESC_EEENS1_35KernelTmaWarpSpecializedCooperativeEEENS5_IJNSA_ILi192EEENSA_ILi176EEENSA_ILi64EEEEEENS_10bfloat16_tENS5_IJlSC_lEEESK_SL_NS4_8TiledMMAINS4_8MMA_AtomIJNS4_4SM904GMMA27MMA_64x16x16_F32BF16BF16_SSILNSP_5MajorE0ELSR_0ELNSP_7ScaleInE1ELSS_1EEEEEENS4_6LayoutISD_NS5_IJSC_NSA_ILi0EEESW_EEEEENS5_IJNS4_10UnderscoreESZ_SZ_EEEEENS4_13SM90_TMA_LOADENS4_14ComposedLayoutINS4_7SwizzleILi3ELi4ELi3EEENS4_18smem_ptr_flag_bitsILi16EEENSV_INS5_IJNSA_ILi8EEESI_EEENS5_IJSI_SC_EEEEEEEvNS4_8identityENS4_23SM90_TMA_LOAD_MULTICASTES1C_vS1D_EENS_8epilogue10collective6detail29Sm90TmaWarpSpecializedAdapterINS1H_15DefaultEpilogueISK_SL_SL_NS1G_6thread17LinearCombinationISK_Li1EffLNS1L_9ScaleType4KindE0ELNS_15FloatRoundStyleE2ESK_EENS1_15EpilogueDefaultEEEEEvvEEEEvNT_6ParamsE)
        /*0008*/ 	.word	0x000000a8


	//----- nvinfo : EIATTR_FRAME_SIZE
	.align		4
.L_15:
        /*000c*/ 	.byte	0x04, 0x11
        /*000e*/ 	.short	(.L_17 - .L_16)
	.align		4
.L_16:
        /*0010*/ 	.word	index@(_ZN7cutlass13device_kernelINS_4gemm6kernel13GemmUniversalIN4cute5tupleIJiiiiEEENS1_10collective13CollectiveMmaINS1_34MainloopSm90TmaGmmaWarpSpecializedILi4ENS5_IJNS4_1CILi2EEENSA_ILi1EEESC_EEENS1_35KernelTmaWarpSpecializedCooperativeEEENS5_IJNSA_ILi192EEENSA_ILi176EEENSA_ILi64EEEEEENS_10bfloat16_tENS5_IJlSC_lEEESK_SL_NS4_8TiledMMAINS4_8MMA_AtomIJNS4_4SM904GMMA27MMA_64x16x16_F32BF16BF16_SSILNSP_5MajorE0ELSR_0ELNSP_7ScaleInE1ELSS_1EEEEEENS4_6LayoutISD_NS5_IJSC_NSA_ILi0EEESW_EEEEENS5_IJNS4_10UnderscoreESZ_SZ_EEEEENS4_13SM90_TMA_LOADENS4_14ComposedLayoutINS4_7SwizzleILi3ELi4ELi3EEENS4_18smem_ptr_flag_bitsILi16EEENSV_INS5_IJNSA_ILi8EEESI_EEENS5_IJSI_SC_EEEEEEEvNS4_8identityENS4_23SM90_TMA_LOAD_MULTICASTES1C_vS1D_EENS_8epilogue10collective6detail29Sm90TmaWarpSpecializedAdapterINS1H_15DefaultEpilogueISK_SL_SL_NS1G_6thread17LinearCombinationISK_Li1EffLNS1L_9ScaleType4KindE0ELNS_15FloatRoundStyleE2ESK_EENS1_15EpilogueDefaultEEEEEvvEEEEvNT_6ParamsE)
        /*0014*/ 	.word	0x00000008


	//----- nvinfo : EIATTR_MIN_STACK_SIZE
	.align		4
.L_17:
        /*0018*/ 	.byte	0x04, 0x12
        /*001a*/ 	.short	(.L_19 - .L_18)
	.align		4
.L_18:
        /*001c*/ 	.word	index@(_ZN7cutlass13device_kernelINS_4gemm6kernel13GemmUniversalIN4cute5tupleIJiiiiEEENS1_10collective13CollectiveMmaINS1_34MainloopSm90TmaGmmaWarpSpecializedILi4ENS5_IJNS4_1CILi2EEENSA_ILi1EEESC_EEENS1_35KernelTmaWarpSpecializedCooperativeEEENS5_IJNSA_ILi192EEENSA_ILi176EEENSA_ILi64EEEEEENS_10bfloat16_tENS5_IJlSC_lEEESK_SL_NS4_8TiledMMAINS4_8MMA_AtomIJNS4_4SM904GMMA27MMA_64x16x16_F32BF16BF16_SSILNSP_5MajorE0ELSR_0ELNSP_7ScaleInE1ELSS_1EEEEEENS4_6LayoutISD_NS5_IJSC_NSA_ILi0EEESW_EEEEENS5_IJNS4_10UnderscoreESZ_SZ_EEEEENS4_13SM90_TMA_LOADENS4_14ComposedLayoutINS4_7SwizzleILi3ELi4ELi3EEENS4_18smem_ptr_flag_bitsILi16EEENSV_INS5_IJNSA_ILi8EEESI_EEENS5_IJSI_SC_EEEEEEEvNS4_8identityENS4_23SM90_TMA_LOAD_MULTICASTES1C_vS1D_EENS_8epilogue10collective6detail29Sm90TmaWarpSpecializedAdapterINS1H_15DefaultEpilogueISK_SL_SL_NS1G_6thread17LinearCombinationISK_Li1EffLNS1L_9ScaleType4KindE0ELNS_15FloatRoundStyleE2ESK_EENS1_15EpilogueDefaultEEEEEvvEEEEvNT_6ParamsE)
        /*0020*/ 	.word	0x00000008
.L_19:


//--------------------- .nv.compat                --------------------------
	.section	.nv.compat,"",@"SHT_CUDA_COMPAT_INFO"
	.align	4
        /*0000*/ 	.byte	0x02, 0x09, 0x01, 0x00, 0x02, 0x02, 0x04, 0x00, 0x02, 0x05, 0x05, 0x00, 0x03, 0x07, 0x01, 0x01
        /*0010*/ 	.byte	0x02, 0x03, 0x01, 0x00, 0x02, 0x06, 0x01, 0x00, 0x04, 0x0b, 0x08, 0x00, 0x00, 0x00, 0x00, 0x00
        /*0020*/ 	.byte	0x00, 0x00, 0x00, 0x00


//--------------------- .nv.info._ZN7cutlass13device_kernelINS_4gemm6kernel13GemmUniversalIN4cute5tupleIJiiiiEEENS1_10collective13CollectiveMmaINS1_34MainloopSm90TmaGmmaWarpSpecializedILi4ENS5_IJNS4_1CILi2EEENSA_ILi1EEESC_EEENS1_35KernelTmaWarpSpecializedCooperativeEEENS5_IJNSA_ILi192EEENSA_ILi176EEENSA_ILi64EEEEEENS_10bfloat16_tENS5_IJlSC_lEEESK_SL_NS4_8TiledMMAINS4_8MMA_AtomIJNS4_4SM904GMMA27MMA_64x16x16_F32BF16BF16_SSILNSP_5MajorE0ELSR_0ELNSP_7ScaleInE1ELSS_1EEEEEENS4_6LayoutISD_NS5_IJSC_NSA_ILi0EEESW_EEEEENS5_IJNS4_10UnderscoreESZ_SZ_EEEEENS4_13SM90_TMA_LOADENS4_14ComposedLayoutINS4_7SwizzleILi3ELi4ELi3EEENS4_18smem_ptr_flag_bitsILi16EEENSV_INS5_IJNSA_ILi8EEESI_EEENS5_IJSI_SC_EEEEEEEvNS4_8identityENS4_23SM90_TMA_LOAD_MULTICASTES1C_vS1D_EENS_8epilogue10collective6detail29Sm90TmaWarpSpecializedAdapterINS1H_15DefaultEpilogueISK_SL_SL_NS1G_6thread17LinearCombinationISK_Li1EffLNS1L_9ScaleType4KindE0ELNS_15FloatRoundStyleE2ESK_EENS1_15EpilogueDefaultEEEEEvvEEEEvNT_6ParamsE --------------------------
	.section	.nv.info._ZN7cutlass13device_kernelINS_4gemm6kernel13GemmUniversalIN4cute5tupleIJiiiiEEENS1_10collective13CollectiveMmaINS1_34MainloopSm90TmaGmmaWarpSpecializedILi4ENS5_IJNS4_1CILi2EEENSA_ILi1EEESC_EEENS1_35KernelTmaWarpSpecializedCooperativeEEENS5_IJNSA_ILi192EEENSA_ILi176EEENSA_ILi64EEEEEENS_10bfloat16_tENS5_IJlSC_lEEESK_SL_NS4_8TiledMMAINS4_8MMA_AtomIJNS4_4SM904GMMA27MMA_64x16x16_F32BF16BF16_SSILNSP_5MajorE0ELSR_0ELNSP_7ScaleInE1ELSS_1EEEEEENS4_6LayoutISD_NS5_IJSC_NSA_ILi0EEESW_EEEEENS5_IJNS4_10UnderscoreESZ_SZ_EEEEENS4_13SM90_TMA_LOADENS4_14ComposedLayoutINS4_7SwizzleILi3ELi4ELi3EEENS4_18smem_ptr_flag_bitsILi16EEENSV_INS5_IJNSA_ILi8EEESI_EEENS5_IJSI_SC_EEEEEEEvNS4_8identityENS4_23SM90_TMA_LOAD_MULTICASTES1C_vS1D_EENS_8epilogue10collective6detail29Sm90TmaWarpSpecializedAdapterINS1H_15DefaultEpilogueISK_SL_SL_NS1G_6thread17LinearCombinationISK_Li1EffLNS1L_9ScaleType4KindE0ELNS_15FloatRoundStyleE2ESK_EENS1_15EpilogueDefaultEEEEEvvEEEEvNT_6ParamsE,"",@"SHT_CUDA_INFO"
	.sectionflags	@""
	.align	4


	//----- nvinfo : EIATTR_CUDA_API_VERSION
	.align		4
        /*0000*/ 	.byte	0x04, 0x37
        /*0002*/ 	.short	(.L_21 - .L_20)
.L_20:
        /*0004*/ 	.word	0x00000082


	//----- nvinfo : EIATTR_KPARAM_INFO
	.align		4
.L_21:
        /*0008*/ 	.byte	0x04, 0x17
        /*000a*/ 	.short	(.L_23 - .L_22)
.L_22:
        /*000c*/ 	.word	0x00000000
        /*0010*/ 	.short	0x0000
        /*0012*/ 	.short	0x0070
        /*0014*/ 	.byte	0x00, 0xf0, 0x01, 0x10


	//----- nvinfo : EIATTR_SPARSE_MMA_MASK
	.align		4
.L_23:
        /*0018*/ 	.byte	0x03, 0x50
        /*001a*/ 	.short	0x0000


	//----- nvinfo : EIATTR_MAXREG_COUNT
	.align		4
        /*001c*/ 	.byte	0x03, 0x1b
        /*001e*/ 	.short	0x00a8


	//----- nvinfo : EIATTR_NUM_BARRIERS
	.align		4
        /*0020*/ 	.byte	0x02, 0x4c
        /*0022*/ 	.byte	0x01
	.zero		1


	//----- nvinfo : EIATTR_EXTERNS
	.align		4
        /*0024*/ 	.byte	0x04, 0x0f
        /*0026*/ 	.short	(.L_25 - .L_24)


	//   ....[0]....
	.align		4
.L_24:
        /*0028*/ 	.word	index@(__assertfail)


	//----- nvinfo : EIATTR_ANNOTATIONS
	.align		4
.L_25:
        /*002c*/ 	.byte	0x04, 0x55
        /*002e*/ 	.short	(.L_27 - .L_26)


	//   ....[0]....
.L_26:
        /*0030*/ 	.word	0x00000001
        /*0034*/ 	.byte	0xb0, 0x09, 0x00, 0x00, 0x01, 0x00, 0x00, 0x00, 0xe0, 0x09, 0x00, 0x00, 0x01, 0x00, 0x00, 0x00
        /*0044*/ 	.byte	0xc0, 0x0e, 0x00, 0x00, 0x01, 0x00, 0x00, 0x00, 0xd0, 0x0e, 0x00, 0x00, 0x01, 0x00, 0x00, 0x00
        /*0054*/ 	.byte	0xa0, 0x5c, 0x00, 0x00, 0x01, 0x00, 0x00, 0x00, 0xf0, 0x5c, 0x00, 0x00, 0x01, 0x00, 0x00, 0x00
        /*0064*/ 	.byte	0x40, 0x07, 0x01, 0x00, 0x01, 0x00, 0x00, 0x00, 0x20, 0x0d, 0x01, 0x00, 0x01, 0x00, 0x00, 0x00
        /*0074*/ 	.byte	0x30, 0x0d, 0x01, 0x00


	//----- nvinfo : EIATTR_MERCURY_ISA_VERSION
	.align		4
.L_27:
        /*0078*/ 	.byte	0x03, 0x5f
        /*007a*/ 	.short	0x0101


	//----- nvinfo : EIATTR_INT_WARP_WIDE_INSTR_OFFSETS
	.align		4
        /*007c*/ 	.byte	0x04, 0x31
        /*007e*/ 	.short	(.L_29 - .L_28)


	//   ....[0]....
.L_28:
        /*0080*/ 	.word	0x00000480


	//   ....[1]....
        /*0084*/ 	.word	0x000004a0


	//   ....[2]....
        /*0088*/ 	.word	0x00000660


	//----- nvinfo : EIATTR_COOP_GROUP_MASK_REGIDS
	.align		4
.L_29:
        /*008c*/ 	.byte	0x04, 0x29
        /*008e*/ 	.short	(.L_31 - .L_30)


	//   ....[0]....
.L_30:
        /*0090*/ 	.word	0xffffffff


	//   ....[1]....
        /*0094*/ 	.word	0xffffffff


	//   ....[2]....
        /*0098*/ 	.word	0xffffffff


	//   ....[3]....
        /*009c*/ 	.word	0xffffffff


	//   ....[4]....
        /*00a0*/ 	.word	0xffffffff


	//   ....[5]....
        /*00a4*/ 	.word	0xffffffff


	//----- nvinfo : EIATTR_COOP_GROUP_INSTR_OFFSETS
	.align		4
.L_31:
        /*00a8*/ 	.byte	0x04, 0x28
        /*00aa*/ 	.short	(.L_33 - .L_32)


	//   ....[0]....
.L_32:
        /*00ac*/ 	.word	0x00000070


	//   ....[1]....
        /*00b0*/ 	.word	0x00000080


	//   ....[2]....
        /*00b4*/ 	.word	0x00000140


	//   ....[3]....
        /*00b8*/ 	.word	0x000002e0


	//   ....[4]....
        /*00bc*/ 	.word	0x00000800


	//   ....[5]....
        /*00c0*/ 	.word	0x000012b0


	//----- nvinfo : EIATTR_REG_RECONFIG
	.align		4
.L_33:
        /*00c4*/ 	.byte	0x01, 0x54
	.zero		2


	//----- nvinfo : EIATTR_SYSCALL_OFFSETS
	.align		4
        /*00c8*/ 	.byte	0x04, 0x46
        /*00ca*/ 	.short	(.L_35 - .L_34)


	//   ....[0]....
.L_34:
        /*00cc*/ 	.word	0x00001460


	//----- nvinfo : EIATTR_MBARRIER_INSTR_OFFSETS
	.align		4
.L_35:
        /*00d0*/ 	.byte	0x04, 0x39
        /*00d2*/ 	.short	(.L_37 - .L_36)


	//   ....[0]....
.L_36:
        /*00d4*/ 	.word	0x00000240
        /*00d8*/ 	.word	0x000000ff
        /*00dc*/ 	.word	0x00000000
        /*00e0*/ 	.short	0x0100
        /*00e2*/ 	.byte	0x08
	.zero		1


	//   ....[1]....
        /*00e4*/ 	.word	0x00000250
        /*00e8*/ 	.word	0x000000ff
        /*00ec*/ 	.word	0x00000020
        /*00f0*/ 	.short	0x0100
        /*00f2*/ 	.byte	0x08
	.zero		1


	//   ....[2]....
        /*00f4*/ 	.word	0x00000260
        /*00f8*/ 	.word	0x000000ff
        /*00fc*/ 	.word	0x00000008
        /*0100*/ 	.short	0x0100
        /*0102*/ 	.byte	0x08
	.zero		1


	//   ....[3]....
        /*0104*/ 	.word	0x00000270
        /*0108*/ 	.word	0x000000ff
        /*010c*/ 	.word	0x00000028
        /*0110*/ 	.short	0x0100
        /*0112*/ 	.byte	0x08
	.zero		1


	//   ....[4]....
        /*0114*/ 	.word	0x00000280
        /*0118*/ 	.word	0x000000ff
        /*011c*/ 	.word	0x00000010
        /*0120*/ 	.short	0x0100
        /*0122*/ 	.byte	0x08
	.zero		1


	//   ....[5]....
        /*0124*/ 	.word	0x00000290
        /*0128*/ 	.word	0x000000ff
        /*012c*/ 	.word	0x00000030
        /*0130*/ 	.short	0x0100
        /*0132*/ 	.byte	0x08
	.zero		1


	//   ....[6]....
        /*0134*/ 	.word	0x000002a0
        /*0138*/ 	.word	0x000000ff
        /*013c*/ 	.word	0x00000018
        /*0140*/ 	.short	0x0100
        /*0142*/ 	.byte	0x08
	.zero		1


	//   ....[7]....
        /*0144*/ 	.word	0x000002b0
        /*0148*/ 	.word	0x000000ff
        /*014c*/ 	.word	0x00000038
        /*0150*/ 	.short	0x0100
        /*0152*/ 	.byte	0x08
	.zero		1


	//   ....[8]....
        /*0154*/ 	.word	0x000006f0
        /*0158*/ 	.word	0x000000ff
        /*015c*/ 	.word	0x00000050
        /*0160*/ 	.short	0x0100
        /*0162*/ 	.byte	0x06
	.zero		1


	//   ....[9]....
        /*0164*/ 	.word	0x00000790
        /*0168*/ 	.word	0x000000ff
        /*016c*/ 	.word	0x00000058
        /*0170*/ 	.short	0x0100
        /*0172*/ 	.byte	0x06
	.zero		1


	//   ....[10]....
        /*0174*/ 	.word	0x000014e0
        /*0178*/ 	.word	0x00000003
        /*017c*/ 	.word	0x00000000
        /*0180*/ 	.short	0x010a
        /*0182*/ 	.byte	0x3f
	.zero		1


	//   ....[11]....
        /*0184*/ 	.word	0x00001520
        /*0188*/ 	.word	0x00000003
        /*018c*/ 	.word	0x00000000
        /*0190*/ 	.short	0x010a
        /*0192*/ 	.byte	0x3f
	.zero		1


	//   ....[12]....
        /*0194*/ 	.word	0x00003820
        /*0198*/ 	.word	0x000000ff
        /*019c*/ 	.word	0x00000000
        /*01a0*/ 	.short	0x010a
        /*01a2*/ 	.byte	0x04
	.zero		1


	//   ....[13]....
        /*01a4*/ 	.word	0x00003860
        /*01a8*/ 	.word	0x000000ff
        /*01ac*/ 	.word	0x00000000
        /*01b0*/ 	.short	0x010a
        /*01b2*/ 	.byte	0x04
	.zero		1


	//   ....[14]....
        /*01b4*/ 	.word	0x00005ab0
        /*01b8*/ 	.word	0x00000005
        /*01bc*/ 	.word	0x00000000
        /*01c0*/ 	.short	0x0101
        /*01c2*/ 	.byte	0x3f
	.zero		1


	//   ....[15]....
        /*01c4*/ 	.word	0x00005c60
        /*01c8*/ 	.word	0x00000003
        /*01cc*/ 	.word	0x00000000
        /*01d0*/ 	.short	0x0101
        /*01d2*/ 	.byte	0x3f
	.zero		1


	//   ....[16]....
        /*01d4*/ 	.word	0x00011660
        /*01d8*/ 	.word	0x0000000f
        /*01dc*/ 	.word	0x00000020
        /*01e0*/ 	.short	0x010a
        /*01e2*/ 	.byte	0x3f
	.zero		1


	//   ....[17]....
        /*01e4*/ 	.word	0x00011a40
        /*01e8*/ 	.word	0x00000003
        /*01ec*/ 	.word	0x00000058
        /*01f0*/ 	.short	0x0101
        /*01f2*/ 	.byte	0x3f
	.zero		1


	//   ....[18]....
        /*01f4*/ 	.word	0x00012170
        /*01f8*/ 	.word	0x00000007
        /*01fc*/ 	.word	0x00000000
        /*0200*/ 	.short	0x010a
        /*0202*/ 	.byte	0x3f
	.zero		1


	//   ....[19]....
        /*0204*/ 	.word	0x000121f0
        /*0208*/ 	.word	0x00000009
        /*020c*/ 	.word	0x00000000
        /*0210*/ 	.short	0x010a
        /*0212*/ 	.byte	0x3f
	.zero		1


	//   ....[20]....
        /*0214*/ 	.word	0x00012280
        /*0218*/ 	.word	0x00000006
        /*021c*/ 	.word	0x00000000
        /*0220*/ 	.short	0x010a
        /*0222*/ 	.byte	0x3f
	.zero		1


	//   ....[21]....
        /*0224*/ 	.word	0x00012310
        /*0228*/ 	.word	0x00000003
        /*022c*/ 	.word	0x00000000
        /*0230*/ 	.short	0x010a
        /*0232*/ 	.byte	0x3f
	.zero		1


	//   ....[22]....
        /*0234*/ 	.word	0x00012370
        /*0238*/ 	.word	0x00000003
        /*023c*/ 	.word	0x00000000
        /*0240*/ 	.short	0x010a
        /*0242*/ 	.byte	0x3f
	.zero		1


	//   ....[23]....
        /*0244*/ 	.word	0x000123d0
        /*0248*/ 	.word	0x00000006
        /*024c*/ 	.word	0x00000000
        /*0250*/ 	.short	0x010a
        /*0252*/ 	.byte	0x3f
	.zero		1


	//   ....[24]....
        /*0254*/ 	.word	0x000124a0
        /*0258*/ 	.word	0x0000000f
        /*025c*/ 	.word	0x00000020
        /*0260*/ 	.short	0x010a
        /*0262*/ 	.byte	0x3f
	.zero		1


	//   ....[25]....
        /*0264*/ 	.word	0x00012570
        /*0268*/ 	.word	0x00000007
        /*026c*/ 	.word	0x00000000
        /*0270*/ 	.short	0x010a
        /*0272*/ 	.byte	0x3f
	.zero		1


	//   ....[26]....
        /*0274*/ 	.word	0x000125c0
        /*0278*/ 	.word	0x00000009
        /*027c*/ 	.word	0x00000000
        /*0280*/ 	.short	0x010a
        /*0282*/ 	.byte	0x3f
	.zero		1


	//   ....[27]....
        /*0284*/ 	.word	0x00012610
        /*0288*/ 	.word	0x00000006
        /*028c*/ 	.word	0x00000000
        /*0290*/ 	.short	0x010a
        /*0292*/ 	.byte	0x3f
	.zero		1


	//----- nvinfo : EIATTR_NUM_MBARRIERS
	.align		4
.L_37:
        /*0294*/ 	.byte	0x03, 0x38
        /*0296*/ 	.short	0x000a


	//----- nvinfo : EIATTR_EXIT_INSTR_OFFSETS
	.align		4
        /*0298*/ 	.byte	0x04, 0x1c
        /*029a*/ 	.short	(.L_39 - .L_38)


	//   ....[0]....
.L_38:
        /*029c*/ 	.word	0x00000950


	//   ....[1]....
        /*02a0*/ 	.word	0x000011c0


	//   ....[2]....
        /*02a4*/ 	.word	0x00010d60


	//   ....[3]....
        /*02a8*/ 	.word	0x000112f0


	//   ....[4]....
        /*02ac*/ 	.word	0x00012360


	//----- nvinfo : EIATTR_MAX_THREADS
	.align		4
.L_39:
        /*02b0*/ 	.byte	0x04, 0x05
        /*02b2*/ 	.short	(.L_41 - .L_40)
.L_40:
        /*02b4*/ 	.word	0x00000180
        /*02b8*/ 	.word	0x00000001
        /*02bc*/ 	.word	0x00000001


	//----- nvinfo : EIATTR_CRS_STACK_SIZE
	.align		4
.L_41:
        /*02c0*/ 	.byte	0x04, 0x1e
        /*02c2*/ 	.short	(.L_43 - .L_42)
.L_42:
        /*02c4*/ 	.word	0x00000000


	//----- nvinfo : EIATTR_CBANK_PARAM_SIZE
	.align		4
.L_43:
        /*02c8*/ 	.byte	0x03, 0x19
        /*02ca*/ 	.short	0x0470


	//----- nvinfo : EIATTR_PARAM_CBANK
	.align		4
        /*02cc*/ 	.byte	0x04, 0x0a
        /*02ce*/ 	.short	(.L_45 - .L_44)
	.align		4
.L_44:
        /*02d0*/ 	.word	index@(.nv.constant0._ZN7cutlass13device_kernelINS_4gemm6kernel13GemmUniversalIN4cute5tupleIJiiiiEEENS1_10collective13CollectiveMmaINS1_34MainloopSm90TmaGmmaWarpSpecializedILi4ENS5_IJNS4_1CILi2EEENSA_ILi1EEESC_EEENS1_35KernelTmaWarpSpecializedCooperativeEEENS5_IJNSA_ILi192EEENSA_ILi176EEENSA_ILi64EEEEEENS_10bfloat16_tENS5_IJlSC_lEEESK_SL_NS4_8TiledMMAINS4_8MMA_AtomIJNS4_4SM904GMMA27MMA_64x16x16_F32BF16BF16_SSILNSP_5MajorE0ELSR_0ELNSP_7ScaleInE1ELSS_1EEEEEENS4_6LayoutISD_NS5_IJSC_NSA_ILi0EEESW_EEEEENS5_IJNS4_10UnderscoreESZ_SZ_EEEEENS4_13SM90_TMA_LOADENS4_14ComposedLayoutINS4_7SwizzleILi3ELi4ELi3EEENS4_18smem_ptr_flag_bitsILi16EEENSV_INS5_IJNSA_ILi8EEESI_EEENS5_IJSI_SC_EEEEEEEvNS4_8identityENS4_23SM90_TMA_LOAD_MULTICASTES1C_vS1D_EENS_8epilogue10collective6detail29Sm90TmaWarpSpecializedAdapterINS1H_15DefaultEpilogueISK_SL_SL_NS1G_6thread17LinearCombinationISK_Li1EffLNS1L_9ScaleType4KindE0ELNS_15FloatRoundStyleE2ESK_EENS1_15EpilogueDefaultEEEEEvvEEEEvNT_6ParamsE)
        /*02d4*/ 	.short	0x0210
        /*02d6*/ 	.short	0x0470


	//----- nvinfo : EIATTR_SW_WAR
	.align		4
.L_45:
        /*02d8*/ 	.byte	0x04, 0x36
        /*02da*/ 	.short	(.L_47 - .L_46)
.L_46:
        /*02dc*/ 	.word	0x00000008
.L_47:


//--------------------- .nv.callgraph             --------------------------
	.section	.nv.callgraph,"",@"SHT_CUDA_CALLGRAPH"
	.align	4
	.sectionentsize	8
	.align		4
        /*0000*/ 	.word	0x00000000
	.align		4
        /*0004*/ 	.word	0xffffffff
	.align		4
        /*0008*/ 	.word	index@(_ZN7cutlass13device_kernelINS_4gemm6kernel13GemmUniversalIN4cute5tupleIJiiiiEEENS1_10collective13CollectiveMmaINS1_34MainloopSm90TmaGmmaWarpSpecializedILi4ENS5_IJNS4_1CILi2EEENSA_ILi1EEESC_EEENS1_35KernelTmaWarpSpecializedCooperativeEEENS5_IJNSA_ILi192EEENSA_ILi176EEENSA_ILi64EEEEEENS_10bfloat16_tENS5_IJlSC_lEEESK_SL_NS4_8TiledMMAINS4_8MMA_AtomIJNS4_4SM904GMMA27MMA_64x16x16_F32BF16BF16_SSILNSP_5MajorE0ELSR_0ELNSP_7ScaleInE1ELSS_1EEEEEENS4_6LayoutISD_NS5_IJSC_NSA_ILi0EEESW_EEEEENS5_IJNS4_10UnderscoreESZ_SZ_EEEEENS4_13SM90_TMA_LOADENS4_14ComposedLayoutINS4_7SwizzleILi3ELi4ELi3EEENS4_18smem_ptr_flag_bitsILi16EEENSV_INS5_IJNSA_ILi8EEESI_EEENS5_IJSI_SC_EEEEEEEvNS4_8identityENS4_23SM90_TMA_LOAD_MULTICASTES1C_vS1D_EENS_8epilogue10collective6detail29Sm90TmaWarpSpecializedAdapterINS1H_15DefaultEpilogueISK_SL_SL_NS1G_6thread17LinearCombinationISK_Li1EffLNS1L_9ScaleType4KindE0ELNS_15FloatRoundStyleE2ESK_EENS1_15EpilogueDefaultEEEEEvvEEEEvNT_6ParamsE)
	.align		4
        /*000c*/ 	.word	index@(__assertfail)
	.align		4
        /*0010*/ 	.word	0x00000000
	.align		4
        /*0014*/ 	.word	0xfffffffe
	.align		4
        /*0018*/ 	.word	0x00000000
	.align		4
        /*001c*/ 	.word	0xfffffffd
	.align		4
        /*0020*/ 	.word	0x00000000
	.align		4
        /*0024*/ 	.word	0xfffffffc


//--------------------- .nv.constant4             --------------------------
	.section	.nv.constant4,"a",@progbits
	.align	8
	.align		8
.nv.constant4:
        /*0000*/ 	.dword	__assertfail
	.align		8
        /*0008*/ 	.dword	__unnamed_1
	.align		8
        /*0010*/ 	.dword	_ZN40_INTERNAL_44c905d7_4_k_cu_aa76f9d1_127424cuda3std3__45__cpo5beginE
	.align		8
        /*0018*/ 	.dword	_ZN40_INTERNAL_44c905d7_4_k_cu_aa76f9d1_127424cuda3std3__45__cpo3endE
	.align		8
        /*0020*/ 	.dword	_ZN40_INTERNAL_44c905d7_4_k_cu_aa76f9d1_127424cuda3std3__45__cpo6cbeginE
	.align		8
        /*0028*/ 	.dword	_ZN40_INTERNAL_44c905d7_4_k_cu_aa76f9d1_127424cuda3std3__45__cpo4cendE
	.align		8
        /*0030*/ 	.dword	_ZN40_INTERNAL_44c905d7_4_k_cu_aa76f9d1_127424cuda3std3__442_GLOBAL__N__44c905d7_4_k_cu_aa76f9d1_127426ignoreE
	.align		8
        /*0038*/ 	.dword	_ZN40_INTERNAL_44c905d7_4_k_cu_aa76f9d1_127424cuda3std3__419piecewise_constructE
	.align		8
        /*0040*/ 	.dword	_ZN40_INTERNAL_44c905d7_4_k_cu_aa76f9d1_127424cuda3std3__48in_placeE
	.align		8
        /*0048*/ 	.dword	_ZN40_INTERNAL_44c905d7_4_k_cu_aa76f9d1_127424cuda3std6ranges3__45__cpo4swapE
	.align		8
        /*0050*/ 	.dword	_ZN40_INTERNAL_44c905d7_4_k_cu_aa76f9d1_127424cuda3std6ranges3__45__cpo9iter_moveE
	.align		8
        /*0058*/ 	.dword	_ZN40_INTERNAL_44c905d7_4_k_cu_aa76f9d1_127424cute7productE
	.align		8
        /*0060*/ 	.dword	_ZN40_INTERNAL_44c905d7_4_k_cu_aa76f9d1_127424cute1_E
	.align		8
        /*0068*/ 	.dword	$str$22
	.align		8
        /*0070*/ 	.dword	$str$23


//--------------------- .text._ZN7cutlass13device_kernelINS_4gemm6kernel13GemmUniversalIN4cute5tupleIJiiiiEEENS1_10collective13CollectiveMmaINS1_34MainloopSm90TmaGmmaWarpSpecializedILi4ENS5_IJNS4_1CILi2EEENSA_ILi1EEESC_EEENS1_35KernelTmaWarpSpecializedCooperativeEEENS5_IJNSA_ILi192EEENSA_ILi176EEENSA_ILi64EEEEEENS_10bfloat16_tENS5_IJlSC_lEEESK_SL_NS4_8TiledMMAINS4_8MMA_AtomIJNS4_4SM904GMMA27MMA_64x16x16_F32BF16BF16_SSILNSP_5MajorE0ELSR_0ELNSP_7ScaleInE1ELSS_1EEEEEENS4_6LayoutISD_NS5_IJSC_NSA_ILi0EEESW_EEEEENS5_IJNS4_10UnderscoreESZ_SZ_EEEEENS4_13SM90_TMA_LOADENS4_14ComposedLayoutINS4_7SwizzleILi3ELi4ELi3EEENS4_18smem_ptr_flag_bitsILi16EEENSV_INS5_IJNSA_ILi8EEESI_EEENS5_IJSI_SC_EEEEEEEvNS4_8identityENS4_23SM90_TMA_LOAD_MULTICASTES1C_vS1D_EENS_8epilogue10collective6detail29Sm90TmaWarpSpecializedAdapterINS1H_15DefaultEpilogueISK_SL_SL_NS1G_6thread17LinearCombinationISK_Li1EffLNS1L_9ScaleType4KindE0ELNS_15FloatRoundStyleE2ESK_EENS1_15EpilogueDefaultEEEEEvvEEEEvNT_6ParamsE --------------------------
	.section	.text._ZN7cutlass13device_kernelINS_4gemm6kernel13GemmUniversalIN4cute5tupleIJiiiiEEENS1_10collective13CollectiveMmaINS1_34MainloopSm90TmaGmmaWarpSpecializedILi4ENS5_IJNS4_1CILi2EEENSA_ILi1EEESC_EEENS1_35KernelTmaWarpSpecializedCooperativeEEENS5_IJNSA_ILi192EEENSA_ILi176EEENSA_ILi64EEEEEENS_10bfloat16_tENS5_IJlSC_lEEESK_SL_NS4_8TiledMMAINS4_8MMA_AtomIJNS4_4SM904GMMA27MMA_64x16x16_F32BF16BF16_SSILNSP_5MajorE0ELSR_0ELNSP_7ScaleInE1ELSS_1EEEEEENS4_6LayoutISD_NS5_IJSC_NSA_ILi0EEESW_EEEEENS5_IJNS4_10UnderscoreESZ_SZ_EEEEENS4_13SM90_TMA_LOADENS4_14ComposedLayoutINS4_7SwizzleILi3ELi4ELi3EEENS4_18smem_ptr_flag_bitsILi16EEENSV_INS5_IJNSA_ILi8EEESI_EEENS5_IJSI_SC_EEEEEEEvNS4_8identityENS4_23SM90_TMA_LOAD_MULTICASTES1C_vS1D_EENS_8epilogue10collective6detail29Sm90TmaWarpSpecializedAdapterINS1H_15DefaultEpilogueISK_SL_SL_NS1G_6thread17LinearCombinationISK_Li1EffLNS1L_9ScaleType4KindE0ELNS_15FloatRoundStyleE2ESK_EENS1_15EpilogueDefaultEEEEEvvEEEEvNT_6ParamsE,"ax",@progbits
	.align	128
.text._ZN7cutlass13device_kernelINS_4gemm6kernel13GemmUniversalIN4cute5tupleIJiiiiEEENS1_10collective13CollectiveMmaINS1_34MainloopSm90TmaGmmaWarpSpecializedILi4ENS5_IJNS4_1CILi2EEENSA_ILi1EEESC_EEENS1_35KernelTmaWarpSpecializedCooperativeEEENS5_IJNSA_ILi192EEENSA_ILi176EEENSA_ILi64EEEEEENS_10bfloat16_tENS5_IJlSC_lEEESK_SL_NS4_8TiledMMAINS4_8MMA_AtomIJNS4_4SM904GMMA27MMA_64x16x16_F32BF16BF16_SSILNSP_5MajorE0ELSR_0ELNSP_7ScaleInE1ELSS_1EEEEEENS4_6LayoutISD_NS5_IJSC_NSA_ILi0EEESW_EEEEENS5_IJNS4_10UnderscoreESZ_SZ_EEEEENS4_13SM90_TMA_LOADENS4_14ComposedLayoutINS4_7SwizzleILi3ELi4ELi3EEENS4_18smem_ptr_flag_bitsILi16EEENSV_INS5_IJNSA_ILi8EEESI_EEENS5_IJSI_SC_EEEEEEEvNS4_8identityENS4_23SM90_TMA_LOAD_MULTICASTES1C_vS1D_EENS_8epilogue10collective6detail29Sm90TmaWarpSpecializedAdapterINS1H_15DefaultEpilogueISK_SL_SL_NS1G_6thread17LinearCombinationISK_Li1EffLNS1L_9ScaleType4KindE0ELNS_15FloatRoundStyleE2ESK_EENS1_15EpilogueDefaultEEEEEvvEEEEvNT_6ParamsE:
        .type           _ZN7cutlass13device_kernelINS_4gemm6kernel13GemmUniversalIN4cute5tupleIJiiiiEEENS1_10collective13CollectiveMmaINS1_34MainloopSm90TmaGmmaWarpSpecializedILi4ENS5_IJNS4_1CILi2EEENSA_ILi1EEESC_EEENS1_35KernelTmaWarpSpecializedCooperativeEEENS5_IJNSA_ILi192EEENSA_ILi176EEENSA_ILi64EEEEEENS_10bfloat16_tENS5_IJlSC_lEEESK_SL_NS4_8TiledMMAINS4_8MMA_AtomIJNS4_4SM904GMMA27MMA_64x16x16_F32BF16BF16_SSILNSP_5MajorE0ELSR_0ELNSP_7ScaleInE1ELSS_1EEEEEENS4_6LayoutISD_NS5_IJSC_NSA_ILi0EEESW_EEEEENS5_IJNS4_10UnderscoreESZ_SZ_EEEEENS4_13SM90_TMA_LOADENS4_14ComposedLayoutINS4_7SwizzleILi3ELi4ELi3EEENS4_18smem_ptr_flag_bitsILi16EEENSV_INS5_IJNSA_ILi8EEESI_EEENS5_IJSI_SC_EEEEEEEvNS4_8identityENS4_23SM90_TMA_LOAD_MULTICASTES1C_vS1D_EENS_8epilogue10collective6detail29Sm90TmaWarpSpecializedAdapterINS1H_15DefaultEpilogueISK_SL_SL_NS1G_6thread17LinearCombinationISK_Li1EffLNS1L_9ScaleType4KindE0ELNS_15FloatRoundStyleE2ESK_EENS1_15EpilogueDefaultEEEEEvvEEEEvNT_6ParamsE,@function
        .size           _ZN7cutlass13device_kernelINS_4gemm6kernel13GemmUniversalIN4cute5tupleIJiiiiEEENS1_10collective13CollectiveMmaINS1_34MainloopSm90TmaGmmaWarpSpecializedILi4ENS5_IJNS4_1CILi2EEENSA_ILi1EEESC_EEENS1_35KernelTmaWarpSpecializedCooperativeEEENS5_IJNSA_ILi192EEENSA_ILi176EEENSA_ILi64EEEEEENS_10bfloat16_tENS5_IJlSC_lEEESK_SL_NS4_8TiledMMAINS4_8MMA_AtomIJNS4_4SM904GMMA27MMA_64x16x16_F32BF16BF16_SSILNSP_5MajorE0ELSR_0ELNSP_7ScaleInE1ELSS_1EEEEEENS4_6LayoutISD_NS5_IJSC_NSA_ILi0EEESW_EEEEENS5_IJNS4_10UnderscoreESZ_SZ_EEEEENS4_13SM90_TMA_LOADENS4_14ComposedLayoutINS4_7SwizzleILi3ELi4ELi3EEENS4_18smem_ptr_flag_bitsILi16EEENSV_INS5_IJNSA_ILi8EEESI_EEENS5_IJSI_SC_EEEEEEEvNS4_8identityENS4_23SM90_TMA_LOAD_MULTICASTES1C_vS1D_EENS_8epilogue10collective6detail29Sm90TmaWarpSpecializedAdapterINS1H_15DefaultEpilogueISK_SL_SL_NS1G_6thread17LinearCombinationISK_Li1EffLNS1L_9ScaleType4KindE0ELNS_15FloatRoundStyleE2ESK_EENS1_15EpilogueDefaultEEEEEvvEEEEvNT_6ParamsE,(.L_x_419 - _ZN7cutlass13device_kernelINS_4gemm6kernel13GemmUniversalIN4cute5tupleIJiiiiEEENS1_10collective13CollectiveMmaINS1_34MainloopSm90TmaGmmaWarpSpecializedILi4ENS5_IJNS4_1CILi2EEENSA_ILi1EEESC_EEENS1_35KernelTmaWarpSpecializedCooperativeEEENS5_IJNSA_ILi192EEENSA_ILi176EEENSA_ILi64EEEEEENS_10bfloat16_tENS5_IJlSC_lEEESK_SL_NS4_8TiledMMAINS4_8MMA_AtomIJNS4_4SM904GMMA27MMA_64x16x16_F32BF16BF16_SSILNSP_5MajorE0ELSR_0ELNSP_7ScaleInE1ELSS_1EEEEEENS4_6LayoutISD_NS5_IJSC_NSA_ILi0EEESW_EEEEENS5_IJNS4_10UnderscoreESZ_SZ_EEEEENS4_13SM90_TMA_LOADENS4_14ComposedLayoutINS4_7SwizzleILi3ELi4ELi3EEENS4_18smem_ptr_flag_bitsILi16EEENSV_INS5_IJNSA_ILi8EEESI_EEENS5_IJSI_SC_EEEEEEEvNS4_8identityENS4_23SM90_TMA_LOAD_MULTICASTES1C_vS1D_EENS_8epilogue10collective6detail29Sm90TmaWarpSpecializedAdapterINS1H_15DefaultEpilogueISK_SL_SL_NS1G_6thread17LinearCombinationISK_Li1EffLNS1L_9ScaleType4KindE0ELNS_15FloatRoundStyleE2ESK_EENS1_15EpilogueDefaultEEEEEvvEEEEvNT_6ParamsE)
        .other          _ZN7cutlass13device_kernelINS_4gemm6kernel13GemmUniversalIN4cute5tupleIJiiiiEEENS1_10collective13CollectiveMmaINS1_34MainloopSm90TmaGmmaWarpSpecializedILi4ENS5_IJNS4_1CILi2EEENSA_ILi1EEESC_EEENS1_35KernelTmaWarpSpecializedCooperativeEEENS5_IJNSA_ILi192EEENSA_ILi176EEENSA_ILi64EEEEEENS_10bfloat16_tENS5_IJlSC_lEEESK_SL_NS4_8TiledMMAINS4_8MMA_AtomIJNS4_4SM904GMMA27MMA_64x16x16_F32BF16BF16_SSILNSP_5MajorE0ELSR_0ELNSP_7ScaleInE1ELSS_1EEEEEENS4_6LayoutISD_NS5_IJSC_NSA_ILi0EEESW_EEEEENS5_IJNS4_10UnderscoreESZ_SZ_EEEEENS4_13SM90_TMA_LOADENS4_14ComposedLayoutINS4_7SwizzleILi3ELi4ELi3EEENS4_18smem_ptr_flag_bitsILi16EEENSV_INS5_IJNSA_ILi8EEESI_EEENS5_IJSI_SC_EEEEEEEvNS4_8identityENS4_23SM90_TMA_LOAD_MULTICASTES1C_vS1D_EENS_8epilogue10collective6detail29Sm90TmaWarpSpecializedAdapterINS1H_15DefaultEpilogueISK_SL_SL_NS1G_6thread17LinearCombinationISK_Li1EffLNS1L_9ScaleType4KindE0ELNS_15FloatRoundStyleE2ESK_EENS1_15EpilogueDefaultEEEEEvvEEEEvNT_6ParamsE,@"STO_CUDA_ENTRY STV_DEFAULT"
_ZN7cutlass13device_kernelINS_4gemm6kernel13GemmUniversalIN4cute5tupleIJiiiiEEENS1_10collective13CollectiveMmaINS1_34MainloopSm90TmaGmmaWarpSpecializedILi4ENS5_IJNS4_1CILi2EEENSA_ILi1EEESC_EEENS1_35KernelTmaWarpSpecializedCooperativeEEENS5_IJNSA_ILi192EEENSA_ILi176EEENSA_ILi64EEEEEENS_10bfloat16_tENS5_IJlSC_lEEESK_SL_NS4_8TiledMMAINS4_8MMA_AtomIJNS4_4SM904GMMA27MMA_64x16x16_F32BF16BF16_SSILNSP_5MajorE0ELSR_0ELNSP_7ScaleInE1ELSS_1EEEEEENS4_6LayoutISD_NS5_IJSC_NSA_ILi0EEESW_EEEEENS5_IJNS4_10UnderscoreESZ_SZ_EEEEENS4_13SM90_TMA_LOADENS4_14ComposedLayoutINS4_7SwizzleILi3ELi4ELi3EEENS4_18smem_ptr_flag_bitsILi16EEENSV_INS5_IJNSA_ILi8EEESI_EEENS5_IJSI_SC_EEEEEEEvNS4_8identityENS4_23SM90_TMA_LOAD_MULTICASTES1C_vS1D_EENS_8epilogue10collective6detail29Sm90TmaWarpSpecializedAdapterINS1H_15DefaultEpilogueISK_SL_SL_NS1G_6thread17LinearCombinationISK_Li1EffLNS1L_9ScaleType4KindE0ELNS_15FloatRoundStyleE2ESK_EENS1_15EpilogueDefaultEEEEEvvEEEEvNT_6ParamsE:
[----:B------:R-:W0:Y:S02]  /*0000*/  LDC R1, c[0x0][0x28] ;  /* 0x00000a00ff017b82 */ /* 0x000e240000000800 */
[----:B0-----:R-:W-:Y:S01]  /*0010*/  VIADD R1, R1, 0xfffffff8 ;  /* 0xfffffff801017836 */ /* 0x001fe20000000000 */
[----:B------:R-:W0:Y:S01]  /*0020*/  S2R R6, SR_TID.X ;  /* 0x0000000000067919 */ /* 0x000e220000002100 */
[----:B------:R-:W-:Y:S01]  /*0030*/  ELECT P0, URZ, PT ;  /* 0x00000000003f782f */ /* 0x000fe20003800000 */
[----:B------:R-:W-:Y:S01]  /*0040*/  BSSY B0, `(.L_x_0) ;  /* 0x000000f000007945 */ /* 0x000fe20003800000 */
[--C-:B0-----:R-:W-:Y:S02]  /*0050*/  SHF.R.U32.HI R0, RZ, 0x5, R6.reuse ;  /* 0x00000005ff007819 */ /* 0x101fe40000011606 */
[----:B------:R-:W-:-:S03]  /*0060*/  SHF.R.U32.HI R3, RZ, 0x7, R6 ;  /* 0x00000007ff037819 */ /* 0x000fc60000011606 */
[----:B------:R-:W0:Y:S04]  /*0070*/  SHFL.IDX PT, R2, R0, RZ, 0x1f ;  /* 0x00001fff00027589 */ /* 0x000e2800000e0000 */
[----:B------:R1:W2:Y:S01]  /*0080*/  SHFL.IDX PT, R5, R3, RZ, 0x1f ;  /* 0x00001fff03057589 */ /* 0x0002a200000e0000 */
[----:B0-----:R-:W-:-:S13]  /*0090*/  ISETP.NE.OR P0, PT, R2, RZ, !P0 ;  /* 0x000000ff0200720c */ /* 0x001fda0004705670 */
[----:B-12---:R-:W-:Y:S05]  /*00a0*/  @P0 BRA `(.L_x_1) ;  /* 0x0000000000200947 */ /* 0x006fea0003800000 */
[----:B------:R-:W-:Y:S02]  /*00b0*/  ULDC.64 UR4, c[0x0][0x198] ;  /* 0x0000660000047ab9 */ /* 0x000fe40000000a00 */
[----:B------:R-:W-:Y:S02]  /*00c0*/  UIADD3 UR6, UP0, UR4, 0xf0, URZ ;  /* 0x000000f004067890 */ /* 0x000fe4000ff1e03f */
[----:B------:R-:W-:Y:S02]  /*00d0*/  UIADD3 UR4, UP1, UR4, 0x1f0, URZ ;  /* 0x000001f004047890 */ /* 0x000fe4000ff3e03f */
[----:B------:R-:W-:Y:S02]  /*00e0*/  UIADD3.X UR7, URZ, UR5, URZ, UP0, !UPT ;  /* 0x000000053f077290 */ /* 0x000fe400087fe43f */
[----:B------:R-:W-:-:S07]  /*00f0*/  UIADD3.X UR5, URZ, UR5, URZ, UP1, !UPT ;  /* 0x000000053f057290 */ /* 0x000fce0008ffe43f */
[----:B------:R0:W-:Y:S02]  /*0100*/  UTMACCTL.PF [UR6] ;  /* 0x00000000060079b9 */ /* 0x0001e40008040000 */
[----:B------:R0:W-:Y:S02]  /*0110*/  UTMACCTL.PF [UR4] ;  /* 0x00000000040079b9 */ /* 0x0001e40008040000 */
[----:B0-----:R-:W-:Y:S01]  /*0120*/  NOP ;  /* 0x0000000000007918 */ /* 0x001fe20000000000 */
.L_x_1:
[----:B------:R-:W-:Y:S05]  /*0130*/  BSYNC B0 ;  /* 0x0000000000007941 */ /* 0x000fea0003800000 */
.L_x_0:
[----:B------:R-:W0:Y:S02]  /*0140*/  SHFL.IDX PT, R3, R0, RZ, 0x1f ;  /* 0x00001fff00037589 */ /* 0x000e2400000e0000 */
[----:B0-----:R-:W-:-:S13]  /*0150*/  ISETP.NE.AND P0, PT, R3, RZ, PT ;  /* 0x000000ff0300720c */ /* 0x001fda0003f05270 */
[----:B------:R-:W-:Y:S05]  /*0160*/  @P0 BRA `(.L_x_2) ;  /* 0x0000000000580947 */ /* 0x000fea0003800000 */
[----:B------:R-:W0:Y:S01]  /*0170*/  S2UR UR8, SR_CgaCtaId ;  /* 0x00000000000879c3 */ /* 0x000e220000008800 */
[----:B------:R-:W-:Y:S01]  /*0180*/  UMOV UR4, 0x400 ;  /* 0x0000040000047882 */ /* 0x000fe20000000000 */
[----:B------:R-:W-:Y:S01]  /*0190*/  UMOV UR5, 0x1 ;  /* 0x0000000100057882 */ /* 0x000fe20000000000 */
[----:B------:R-:W-:Y:S01]  /*01a0*/  UMOV UR6, 0x4 ;  /* 0x0000000400067882 */ /* 0x000fe20000000000 */
[----:B------:R-:W-:Y:S01]  /*01b0*/  ELECT P0, URZ, PT ;  /* 0x00000000003f782f */ /* 0x000fe20003800000 */
[----:B------:R-:W-:-:S04]  /*01c0*/  UIADD3 UR6, -UR6, 0x100000, URZ ;  /* 0x0010000006067890 */ /* 0x000fc8000fffe13f */
[----:B------:R-:W-:Y:S02]  /*01d0*/  USHF.L.U32 UR7, UR6, 0xb, URZ ;  /* 0x0000000b06077899 */ /* 0x000fe4000800063f */
[----:B------:R-:W-:Y:S02]  /*01e0*/  USHF.L.U32 UR6, UR6, 0x1, URZ ;  /* 0x0000000106067899 */ /* 0x000fe4000800063f */
[----:B0-----:R-:W-:Y:S02]  /*01f0*/  ULEA UR8, UR8, UR4, 0x18 ;  /* 0x0000000408087291 */ /* 0x001fe4000f8ec03f */
[----:B------:R-:W-:-:S04]  /*0200*/  UIADD3 UR4, -UR5, 0x100000, URZ ;  /* 0x0010000005047890 */ /* 0x000fc8000fffe13f */
[----:B------:R-:W-:Y:S02]  /*0210*/  USHF.L.U32 UR5, UR4, 0xb, URZ ;  /* 0x0000000b04057899 */ /* 0x000fe4000800063f */
[----:B------:R-:W-:Y:S01]  /*0220*/  USHF.L.U32 UR4, UR4, 0x1, URZ ;  /* 0x0000000104047899 */ /* 0x000fe2000800063f */
[----:B------:R-:W0:Y:S11]  /*0230*/  FENCE.VIEW.ASYNC.S ;  /* 0x00000000000073c6 */ /* 0x000e360000000000 */
[----:B0-----:R0:W1:Y:S01]  /*0240*/  SYNCS.EXCH.64 URZ, [UR8], UR4 ;  /* 0x00000004083f75b2 */ /* 0x0010620008000100 */
[----:B------:R0:W2:Y:S01]  /*0250*/  SYNCS.EXCH.64 URZ, [UR8+0x20], UR6 ;  /* 0x00002006083f75b2 */ /* 0x0000a20008000100 */
[----:B------:R0:W3:Y:S01]  /*0260*/  SYNCS.EXCH.64 URZ, [UR8+0x8], UR4 ;  /* 0x00000804083f75b2 */ /* 0x0000e20008000100 */
[----:B------:R0:W4:Y:S01]  /*0270*/  SYNCS.EXCH.64 URZ, [UR8+0x28], UR6 ;  /* 0x00002806083f75b2 */ /* 0x0001220008000100 */
[----:B------:R0:W0:Y:S01]  /*0280*/  SYNCS.EXCH.64 URZ, [UR8+0x10], UR4 ;  /* 0x00001004083f75b2 */ /* 0x0000220008000100 */
[----:B------:R0:W0:Y:S01]  /*0290*/  SYNCS.EXCH.64 URZ, [UR8+0x30], UR6 ;  /* 0x00003006083f75b2 */ /* 0x0000220008000100 */
[----:B------:R0:W0:Y:S01]  /*02a0*/  SYNCS.EXCH.64 URZ, [UR8+0x18], UR4 ;  /* 0x00001804083f75b2 */ /* 0x0000220008000100 */
[----:B------:R0:W0:Y:S01]  /*02b0*/  SYNCS.EXCH.64 URZ, [UR8+0x38], UR6 ;  /* 0x00003806083f75b2 */ /* 0x0000220008000100 */
[----:B------:R-:W-:Y:S01]  /*02c0*/  NOP ;  /* 0x0000000000007918 */ /* 0x000fe20000000000 */
.L_x_2:
[----:B------:R-:W-:Y:S01]  /*02d0*/  SHF.R.S32.HI R4, RZ, 0x1f, R6 ;  /* 0x0000001fff047819 */ /* 0x000fe20000011406 */
[----:B------:R-:W5:Y:S01]  /*02e0*/  SHFL.IDX PT, R0, R0, RZ, 0x1f ;  /* 0x00001fff00007589 */ /* 0x000f6200000e0000 */
[----:B0-----:R-:W0:Y:S01]  /*02f0*/  S2UR UR8, SR_CTAID.X ;  /* 0x00000000000879c3 */ /* 0x001e220000002500 */
[----:B------:R-:W-:Y:S02]  /*0300*/  ELECT P0, URZ, PT ;  /* 0x00000000003f782f */ /* 0x000fe40003800000 */
[----:B------:R-:W-:Y:S01]  /*0310*/  LEA.HI R4, R4, R6, RZ, 0x7 ;  /* 0x0000000604047211 */ /* 0x000fe200078f38ff */
[----:B------:R-:W-:Y:S01]  /*0320*/  ULDC UR4, c[0x0][0x150] ;  /* 0x0000540000047ab9 */ /* 0x000fe20000000800 */
[----:B------:R-:W-:Y:S01]  /*0330*/  SHF.R.S32.HI R8, RZ, 0x1f, R3 ;  /* 0x0000001fff087819 */ /* 0x000fe20000011403 */
[----:B------:R-:W-:Y:S01]  /*0340*/  NOP ;  /* 0x0000000000007918 */ /* 0x000fe20000000000 */
[----:B------:R-:W-:Y:S01]  /*0350*/  LOP3.LUT R4, R4, 0xffffff80, RZ, 0xc0, !PT ;  /* 0xffffff8004047812 */ /* 0x000fe200078ec0ff */
[----:B------:R-:W-:Y:S01]  /*0360*/  NOP ;  /* 0x0000000000007918 */ /* 0x000fe20000000000 */
[----:B------:R-:W-:Y:S01]  /*0370*/  LEA.HI R8, R8, R3, RZ, 0x2 ;  /* 0x0000000308087211 */ /* 0x000fe200078f10ff */
[----:B------:R-:W1:Y:S01]  /*0380*/  LDC R10, c[0x0][0x144] ;  /* 0x00005100ff0a7b82 */ /* 0x000e620000000800 */
[----:B------:R-:W-:Y:S01]  /*0390*/  ISETP.NE.AND P3, PT, R5, RZ, PT ;  /* 0x000000ff0500720c */ /* 0x000fe20003f65270 */
[----:B------:R-:W-:Y:S01]  /*03a0*/  IMAD.IADD R6, R6, 0x1, -R4 ;  /* 0x0000000106067824 */ /* 0x000fe200078e0a04 */
[----:B------:R-:W-:Y:S01]  /*03b0*/  LOP3.LUT R8, R8, 0x3ffffffc, RZ, 0xc0, !PT ;  /* 0x3ffffffc08087812 */ /* 0x000fe200078ec0ff */
[----:B------:R-:W2:Y:S03]  /*03c0*/  S2R R4, SR_CTAID.Y ;  /* 0x0000000000047919 */ /* 0x000ea60000002600 */
[----:B------:R-:W-:Y:S01]  /*03d0*/  SHF.R.S32.HI R7, RZ, 0x1f, R6 ;  /* 0x0000001fff077819 */ /* 0x000fe20000011406 */
[----:B------:R-:W-:Y:S01]  /*03e0*/  IMAD.IADD R8, R3, 0x1, -R8 ;  /* 0x0000000103087824 */ /* 0x000fe200078e0a08 */
[----:B------:R-:W3:Y:S02]  /*03f0*/  LDC R13, c[0x0][0x140] ;  /* 0x00005000ff0d7b82 */ /* 0x000ee40000000800 */
[----:B------:R-:W-:-:S02]  /*0400*/  LEA.HI R7, R7, R6, RZ, 0x3 ;  /* 0x0000000607077211 */ /* 0x000fc400078f18ff */
[----:B-----5:R-:W-:Y:S02]  /*0410*/  ISETP.NE.OR P0, PT, R0, RZ, !P0 ;  /* 0x000000ff0000720c */ /* 0x020fe40004705670 */
[--C-:B------:R-:W-:Y:S02]  /*0420*/  SHF.R.S32.HI R0, RZ, 0x3, R7.reuse ;  /* 0x00000003ff007819 */ /* 0x100fe40000011407 */
[----:B------:R-:W-:Y:S02]  /*0430*/  SHF.R.S32.HI R7, RZ, 0x1f, R7 ;  /* 0x0000001fff077819 */ /* 0x000fe40000011407 */
[----:B0-----:R-:W-:Y:S02]  /*0440*/  I2FP.F32.U32 R9, UR8 ;  /* 0x0000000800097c45 */ /* 0x001fe40008201000 */
[----:B------:R-:W-:-:S03]  /*0450*/  LEA.HI R7, R7, R0, RZ, 0x2 ;  /* 0x0000000007077211 */ /* 0x000fc600078f10ff */
[----:B------:R-:W-:Y:S01]  /*0460*/  FMUL R9, R9, UR4 ;  /* 0x0000000409097c20 */ /* 0x000fe20008400000 */
[----:B------:R-:W-:Y:S01]  /*0470*/  LOP3.LUT R7, R7, 0xfffffffc, RZ, 0xc0, !PT ;  /* 0xfffffffc07077812 */ /* 0x000fe200078ec0ff */
[----:B------:R-:W-:Y:S01]  /*0480*/  VOTEU.ALL UP0, P0 ;  /* 0x00000000003f7886 */ /* 0x000fe20000000000 */
[----:B------:R-:W-:Y:S01]  /*0490*/  ULDC UR4, c[0x0][0x154] ;  /* 0x0000550000047ab9 */ /* 0x000fe20000000800 */
[----:B------:R-:W-:Y:S02]  /*04a0*/  VOTEU.ALL UP1, P0 ;  /* 0x00000000003f7886 */ /* 0x000fe40000020000 */
[----:B------:R-:W0:Y:S01]  /*04b0*/  F2I.U32.TRUNC.NTZ R9, R9 ;  /* 0x0000000900097305 */ /* 0x000e22000020f000 */
[----:B------:R-:W-:Y:S01]  /*04c0*/  IMAD.IADD R7, R0, 0x1, -R7 ;  /* 0x0000000100077824 */ /* 0x000fe200078e0a07 */
[----:B------:R-:W5:Y:S01]  /*04d0*/  @!UP0 S2UR UR7, SR_CgaCtaId ;  /* 0x00000000000789c3 */ /* 0x000f620000008800 */
[----:B------:R-:W-:Y:S01]  /*04e0*/  @!UP0 UMOV UR6, 0x400 ;  /* 0x0000040000068882 */ /* 0x000fe20000000000 */
[----:B---3--:R-:W-:Y:S01]  /*04f0*/  ISETP.EQ.U32.AND P2, PT, R13, 0x1, PT ;  /* 0x000000010d00780c */ /* 0x008fe20003f42070 */
[----:B------:R-:W-:Y:S01]  /*0500*/  IMAD R8, R8, 0x4, R7 ;  /* 0x0000000408087824 */ /* 0x000fe200078e0207 */
[----:B--2---:R-:W-:-:S04]  /*0510*/  I2FP.F32.U32 R3, R4 ;  /* 0x0000000400037245 */ /* 0x004fc80000201000 */
[----:B------:R-:W-:Y:S01]  /*0520*/  LEA.HI R0, R8, R8, RZ, 0x1 ;  /* 0x0000000808007211 */ /* 0x000fe200078f08ff */
[----:B------:R-:W-:Y:S01]  /*0530*/  FMUL R12, R3, UR4 ;  /* 0x00000004030c7c20 */ /* 0x000fe20008400000 */
[----:B------:R-:W2:Y:S01]  /*0540*/  LDC R7, c[0x0][0x148] ;  /* 0x00005200ff077b82 */ /* 0x000ea20000000800 */
[----:B------:R-:W-:Y:S01]  /*0550*/  UMOV UR4, 0x20 ;  /* 0x0000002000047882 */ /* 0x000fe20000000000 */
[----:B------:R-:W-:Y:S01]  /*0560*/  LOP3.LUT R11, R0, 0xfffffffe, RZ, 0xc0, !PT ;  /* 0xfffffffe000b7812 */ /* 0x000fe200078ec0ff */
[----:B0-----:R-:W-:Y:S01]  /*0570*/  IMAD.MOV R15, RZ, RZ, -R9 ;  /* 0x000000ffff0f7224 */ /* 0x001fe200078e0a09 */
[----:B------:R-:W-:Y:S01]  /*0580*/  SHF.R.S32.HI R9, RZ, 0x1f, R2 ;  /* 0x0000001fff097819 */ /* 0x000fe20000011402 */
[----:B------:R-:W0:Y:S01]  /*0590*/  F2I.U32.TRUNC.NTZ R12, R12 ;  /* 0x0000000c000c7305 */ /* 0x000e22000020f000 */
[----:B------:R-:W-:-:S04]  /*05a0*/  @!UP0 UIADD3 UR4, -UR4, 0x100000, URZ ;  /* 0x0010000004048890 */ /* 0x000fc8000fffe13f */
[----:B------:R-:W-:Y:S02]  /*05b0*/  @!UP0 USHF.L.U32 UR5, UR4, 0xb, URZ ;  /* 0x0000000b04058899 */ /* 0x000fe4000800063f */
[----:B------:R-:W-:Y:S01]  /*05c0*/  @!UP0 USHF.L.U32 UR4, UR4, 0x1, URZ ;  /* 0x0000000104048899 */ /* 0x000fe2000800063f */
[----:B-1----:R-:W-:Y:S01]  /*05d0*/  IMAD R3, R10, R15, UR8 ;  /* 0x000000080a037e24 */ /* 0x002fe2000f8e020f */
[----:B------:R-:W-:Y:S01]  /*05e0*/  LEA.HI R9, R9, R2, RZ, 0x2 ;  /* 0x0000000209097211 */ /* 0x000fe200078f10ff */
[C---:B------:R-:W-:Y:S02]  /*05f0*/  IMAD.IADD R0, R8.reuse, 0x1, -R11 ;  /* 0x0000000108007824 */ /* 0x040fe400078e0a0b */
[----:B------:R-:W-:Y:S01]  /*0600*/  IMAD.SHL.U32 R11, R8, 0x4, RZ ;  /* 0x00000004080b7824 */ /* 0x000fe200078e00ff */
[----:B------:R-:W-:Y:S02]  /*0610*/  LOP3.LUT R9, R9, 0xfffffffc, RZ, 0xc0, !PT ;  /* 0xfffffffc09097812 */ /* 0x000fe400078ec0ff */
[----:B------:R-:W-:Y:S01]  /*0620*/  ISETP.NE.AND P4, PT, R0, R3, PT ;  /* 0x000000030000720c */ /* 0x000fe20003f85270 */
[----:B-----5:R-:W-:Y:S01]  /*0630*/  @!UP0 ULEA UR6, UR7, UR6, 0x18 ;  /* 0x0000000607068291 */ /* 0x020fe2000f8ec03f */
[----:B------:R-:W-:Y:S01]  /*0640*/  LOP3.LUT R16, R8, 0xc, R11, 0x78, !PT ;  /* 0x0000000c08107812 */ /* 0x000fe200078e780b */
[----:B------:R-:W-:Y:S01]  /*0650*/  IMAD.IADD R0, R2, 0x1, -R9 ;  /* 0x0000000102007824 */ /* 0x000fe200078e0a09 */
[----:B------:R-:W-:Y:S01]  /*0660*/  VOTEU.ALL UP0, P0 ;  /* 0x00000000003f7886 */ /* 0x000fe20000000000 */
[----:B------:R-:W-:Y:S01]  /*0670*/  LOP3.LUT P0, RZ, R6, 0x7, RZ, 0xc0, !PT ;  /* 0x0000000706ff7812 */ /* 0x000fe2000780c0ff */
[----:B0-----:R-:W-:-:S02]  /*0680*/  IMAD.MOV R14, RZ, RZ, -R12 ;  /* 0x000000ffff0e7224 */ /* 0x001fc400078e0a0c */
[----:B------:R-:W-:Y:S01]  /*0690*/  ISETP.NE.AND P1, PT, R0, 0x3, PT ;  /* 0x000000030000780c */ /* 0x000fe20003f25270 */
[----:B------:R-:W-:Y:S01]  /*06a0*/  VIADD R6, R5, 0xffffffff ;  /* 0xffffffff05067836 */ /* 0x000fe20000000000 */
[----:B------:R-:W-:Y:S01]  /*06b0*/  ISETP.LT.U32.AND P0, PT, R16, 0x2, !P0 ;  /* 0x000000021000780c */ /* 0x000fe20004701070 */
[----:B--2---:R-:W-:Y:S01]  /*06c0*/  IMAD R9, R7, R14, R4 ;  /* 0x0000000e07097224 */ /* 0x004fe200078e0204 */
[----:B------:R-:W-:Y:S01]  /*06d0*/  ISETP.EQ.OR P1, PT, R0, RZ, !P1 ;  /* 0x000000ff0000720c */ /* 0x000fe20004f22670 */
[----:B------:R-:W0:Y:S02]  /*06e0*/  FENCE.VIEW.ASYNC.S ;  /* 0x00000000000073c6 */ /* 0x000e240000000000 */
[----:B0-----:R0:W1:Y:S01]  /*06f0*/  @!UP0 SYNCS.EXCH.64 URZ, [UR6+0x50], UR4 ;  /* 0x00005004063f85b2 */ /* 0x0010620008000100 */
[----:B------:R-:W-:Y:S02]  /*0700*/  @P4 LEA.HI R2, R16, R16, RZ, 0x1 ;  /* 0x0000001010024211 */ /* 0x000fe400078f08ff */
[----:B------:R-:W-:-:S02]  /*0710*/  ISETP.EQ.AND P1, PT, R5, RZ, P1 ;  /* 0x000000ff0500720c */ /* 0x000fc40000f22270 */
[----:B------:R-:W-:Y:S02]  /*0720*/  @P4 SHF.R.S32.HI R2, RZ, 0x1, R2 ;  /* 0x00000001ff024819 */ /* 0x000fe40000011402 */
[----:B------:R-:W-:Y:S02]  /*0730*/  ISETP.GE.U32.AND P6, PT, R6, 0x2, PT ;  /* 0x000000020600780c */ /* 0x000fe40003fc6070 */
[----:B------:R-:W-:Y:S01]  /*0740*/  @P4 ISETP.NE.AND P5, PT, R2, R9, PT ;  /* 0x000000090200420c */ /* 0x000fe20003fa5270 */
[----:B------:R-:W-:Y:S01]  /*0750*/  IMAD.MOV.U32 R2, RZ, RZ, 0x1 ;  /* 0x00000001ff027424 */ /* 0x000fe200078e00ff */
[----:B------:R-:W-:Y:S02]  /*0760*/  SEL R9, RZ, 0x1, !P0 ;  /* 0x00000001ff097807 */ /* 0x000fe40004000000 */
[----:B------:R-:W-:Y:S02]  /*0770*/  @P4 SEL R2, RZ, 0x1, P5 ;  /* 0x00000001ff024807 */ /* 0x000fe40002800000 */
[----:B------:R-:W-:Y:S01]  /*0780*/  SEL R17, RZ, 0x1, !P1 ;  /* 0x00000001ff117807 */ /* 0x000fe20004800000 */
[----:B------:R0:W2:Y:S01]  /*0790*/  @!UP1 SYNCS.EXCH.64 URZ, [UR6+0x58], UR4 ;  /* 0x00005804063f95b2 */ /* 0x0000a20008000100 */
[----:B------:R-:W-:Y:S01]  /*07a0*/  LOP3.LUT R2, R2, R9, RZ, 0xc0, !PT ;  /* 0x0000000902027212 */ /* 0x000fe200078ec0ff */
[----:B------:R-:W-:Y:S01]  /*07b0*/  NOP ;  /* 0x0000000000007918 */ /* 0x000fe20000000000 */
[----:B------:R-:W-:Y:S01]  /*07c0*/  SEL R17, R17, 0x2, P6 ;  /* 0x0000000211117807 */ /* 0x000fe20003000000 */
[----:B------:R-:W-:Y:S06]  /*07d0*/  @!P2 BRA `(.L_x_3) ;  /* 0x000000000008a947 */ /* 0x000fec0003800000 */
[----:B-12-4-:R-:W-:Y:S01]  /*07e0*/  UCGABAR_ARV ;  /* 0x00000000000079c7 */ /* 0x016fe20008000000 */
[----:B------:R-:W-:Y:S05]  /*07f0*/  BRA `(.L_x_4) ;  /* 0x0000000000047947 */ /* 0x000fea0003800000 */
.L_x_3:
[----:B-12-4-:R-:W-:Y:S01]  /*0800*/  NOP ;  /* 0x0000000000007918 */ /* 0x016fe20000000000 */
.L_x_4:
[----:B------:R-:W1:Y:S01]  /*0810*/  LDC R8, c[0x0][0x65c] ;  /* 0x00019700ff087b82 */ /* 0x000e620000000800 */
[----:B------:R-:W-:Y:S01]  /*0820*/  IMAD.MOV.U32 R9, RZ, RZ, RZ ;  /* 0x000000ffff097224 */ /* 0x000fe200078e00ff */
[----:B-1----:R-:W-:Y:S01]  /*0830*/  ISETP.NE.AND P1, PT, R8, 0x1, PT ;  /* 0x000000010800780c */ /* 0x002fe20003f25270 */
[----:B------:R-:W-:-:S12]  /*0840*/  IMAD.U32 R8, RZ, RZ, UR8 ;  /* 0x00000008ff087e24 */ /* 0x000fd8000f8e00ff */
[----:B------:R-:W1:Y:S01]  /*0850*/  @P1 LDC R23, c[0x0][0x10] ;  /* 0x00000400ff171b82 */ /* 0x000e620000000800 */
[----:B------:R-:W-:Y:S02]  /*0860*/  @P1 IMAD.MOV.U32 R5, RZ, RZ, RZ ;  /* 0x000000ffff051224 */ /* 0x000fe400078e00ff */
[----:B------:R-:W-:-:S05]  /*0870*/  @P1 IMAD.MOV.U32 R19, RZ, RZ, RZ ;  /* 0x000000ffff131224 */ /* 0x000fca00078e00ff */
[----:B------:R-:W2:Y:S01]  /*0880*/  @!P1 LDC R11, c[0x0][0xc] ;  /* 0x00000300ff0b9b82 */ /* 0x000ea20000000800 */
[----:B-1----:R-:W-:-:S04]  /*0890*/  @P1 IMAD.WIDE.U32 R22, R23, UR8, R4 ;  /* 0x0000000817161c25 */ /* 0x002fc8000f8e0004 */
[----:B------:R-:W-:Y:S02]  /*08a0*/  @P1 IMAD.IADD R19, R23, 0x1, R19 ;  /* 0x0000000117131824 */ /* 0x000fe400078e0213 */
[----:B--2---:R-:W-:-:S04]  /*08b0*/  @!P1 IMAD.WIDE.U32 R8, R4, R11, R8 ;  /* 0x0000000b04089225 */ /* 0x004fc800078e0008 */
[----:B------:R-:W-:Y:S02]  /*08c0*/  @!P1 IMAD.MOV.U32 R22, RZ, RZ, R8 ;  /* 0x000000ffff169224 */ /* 0x000fe400078e0008 */
[----:B------:R-:W-:Y:S01]  /*08d0*/  @!P1 IMAD.MOV.U32 R19, RZ, RZ, R9 ;  /* 0x000000ffff139224 */ /* 0x000fe200078e0009 */
[----:B------:R-:W-:Y:S06]  /*08e0*/  @!P2 BRA `(.L_x_5) ;  /* 0x00000000000ca947 */ /* 0x000fec0003800000 */
[----:B------:R-:W-:Y:S01]  /*08f0*/  UCGABAR_WAIT ;  /* 0x0000000000007dc7 */ /* 0x000fe20008000000 */
[----:B------:R-:W-:Y:S01]  /*0900*/  CCTL.IVALL ;  /* 0x00000000ff00798f */ /* 0x000fe20002000000 */
[----:B------:R-:W-:Y:S05]  /*0910*/  BRA `(.L_x_6) ;  /* 0x0000000000047947 */ /* 0x000fea0003800000 */
.L_x_5:
[----:B------:R-:W-:Y:S06]  /*0920*/  BAR.SYNC.DEFER_BLOCKING 0x0 ;  /* 0x0000000000007b1d */ /* 0x000fec0000010000 */
.L_x_6:
[----:B------:R-:W-:Y:S05]  /*0930*/  @!P3 BRA `(.L_x_7) ;  /* 0x00000104000cb947 */ /* 0x000fea0003800000 */
[----:B------:R-:W-:-:S13]  /*0940*/  ISETP.GT.U32.AND P0, PT, R6, 0x1, PT ;  /* 0x000000010600780c */ /* 0x000fda0003f04070 */
[----:B0-----:R-:W-:Y:S05]  /*0950*/  @P0 EXIT ;  /* 0x000000000000094d */ /* 0x001fea0003800000 */
[----:B------:R-:W-:Y:S01]  /*0960*/  IMAD.MOV.U32 R8, RZ, RZ, -0x1 ;  /* 0xffffffffff087424 */ /* 0x000fe200078e00ff */
[----:B------:R-:W-:Y:S01]  /*0970*/  ULDC.64 UR4, c[0x0][0x650] ;  /* 0x0001940000047ab9 */ /* 0x000fe20000000a00 */
[----:B------:R-:W-:Y:S01]  /*0980*/  IMAD.MOV.U32 R6, RZ, RZ, -0x1 ;  /* 0xffffffffff067424 */ /* 0x000fe200078e00ff */
[----:B------:R-:W-:Y:S01]  /*0990*/  ISETP.GE.U32.AND P0, PT, R22, UR4, PT ;  /* 0x0000000416007c0c */ /* 0x000fe2000bf06070 */
[----:B------:R-:W-:Y:S01]  /*09a0*/  IMAD.MOV.U32 R18, RZ, RZ, -0x1 ;  /* 0xffffffffff127424 */ /* 0x000fe200078e00ff */
[----:B------:R0:W-:Y:S01]  /*09b0*/  STL [R1], R8 ;  /* 0x0000000801007387 */ /* 0x0001e20000100800 */
[----:B------:R-:W-:Y:S02]  /*09c0*/  PRMT R0, RZ, 0x7610, R0 ;  /* 0x00007610ff007816 */ /* 0x000fe40000000000 */
[----:B------:R-:W-:Y:S01]  /*09d0*/  ISETP.GE.U32.AND.EX P0, PT, R19, UR5, PT, P0 ;  /* 0x0000000513007c0c */ /* 0x000fe2000bf06100 */
[----:B------:R0:W-:-:S12]  /*09e0*/  STL [R1+0x4], R6 ;  /* 0x0000040601007387 */ /* 0x0001d80000100800 */
[----:B0-----:R-:W-:Y:S05]  /*09f0*/  @P0 BRA `(.L_x_8) ;  /* 0x0000000400380947 */ /* 0x001fea0003800000 */
[----:B------:R-:W0:Y:S01]  /*0a00*/  LDC.64 R20, c[0x0][0x628] ;  /* 0x00018a00ff147b82 */ /* 0x000e220000000a00 */
[----:B------:R-:W-:Y:S02]  /*0a10*/  IMAD.MOV.U32 R8, RZ, RZ, R22 ;  /* 0x000000ffff087224 */ /* 0x000fe400078e0016 */
[----:B------:R-:W-:-:S05]  /*0a20*/  IMAD.MOV.U32 R9, RZ, RZ, R19 ;  /* 0x000000ffff097224 */ /* 0x000fca00078e0013 */
[----:B------:R-:W1:Y:S08]  /*0a30*/  LDC R0, c[0x0][0x630] ;  /* 0x00018c00ff007b82 */ /* 0x000e700000000800 */
[----:B------:R-:W2:Y:S01]  /*0a40*/  LDC.64 R24, c[0x0][0x620] ;  /* 0x00018800ff187b82 */ /* 0x000ea20000000a00 */
[----:B0-----:R-:W-:-:S04]  /*0a50*/  ISETP.NE.U32.AND P0, PT, R20, RZ, PT ;  /* 0x000000ff1400720c */ /* 0x001fc80003f05070 */
[----:B------:R-:W-:-:S13]  /*0a60*/  ISETP.NE.AND.EX P0, PT, R21, RZ, PT, P0 ;  /* 0x000000ff1500720c */ /* 0x000fda0003f05300 */
[----:B-12---:R-:W-:Y:S05]  /*0a70*/  @!P0 BRA `(.L_x_9) ;  /* 0x0000000000288947 */ /* 0x006fea0003800000 */
[----:B------:R-:W0:Y:S02]  /*0a80*/  LDC R13, c[0x0][0x634] ;  /* 0x00018d00ff0d7b82 */ /* 0x000e240000000800 */
[----:B0-----:R-:W-:-:S05]  /*0a90*/  IADD3 R13, P0, R22, R13, RZ ;  /* 0x0000000d160d7210 */ /* 0x001fca0007f1e0ff */
[----:B------:R-:W-:-:S04]  /*0aa0*/  IMAD.X R15, RZ, RZ, R19, P0 ;  /* 0x000000ffff0f7224 */ /* 0x000fc800000e0613 */
[----:B------:R-:W-:-:S04]  /*0ab0*/  IMAD.WIDE.U32 R8, R15, R20, RZ ;  /* 0x000000140f087225 */ /* 0x000fc800078e00ff */
[----:B------:R-:W-:-:S04]  /*0ac0*/  IMAD.WIDE.U32 R10, P0, R13, R21, R8 ;  /* 0x000000150d0a7225 */ /* 0x000fc80007800008 */
[----:B------:R-:W-:-:S04]  /*0ad0*/  IMAD.WIDE.U32 R8, R13, R20, RZ ;  /* 0x000000140d087225 */ /* 0x000fc800078e00ff */
[----:B------:R-:W-:Y:S01]  /*0ae0*/  IMAD.X R13, RZ, RZ, RZ, P0 ;  /* 0x000000ffff0d7224 */ /* 0x000fe200000e06ff */
[----:B------:R-:W-:Y:S01]  /*0af0*/  IADD3 RZ, P0, R9, R10, RZ ;  /* 0x0000000a09ff7210 */ /* 0x000fe20007f1e0ff */
[----:B------:R-:W-:-:S04]  /*0b00*/  IMAD.MOV.U32 R12, RZ, RZ, R11 ;  /* 0x000000ffff0c7224 */ /* 0x000fc800078e000b */
[----:B------:R-:W-:-:S08]  /*0b10*/  IMAD.WIDE.U32.X R8, R15, R21, R12, P0 ;  /* 0x000000150f087225 */ /* 0x000fd000000e040c */
.L_x_9:
[----:B------:R-:W0:Y:S01]  /*0b20*/  LDC.64 R20, c[0x0][0x640] ;  /* 0x00019000ff147b82 */ /* 0x000e220000000a00 */
[-CC-:B------:R-:W-:Y:S01]  /*0b30*/  SHF.R.U64 R26, R8, R0.reuse, R9.reuse ;  /* 0x00000000081a7219 */ /* 0x180fe20000001209 */
[----:B------:R-:W-:Y:S01]  /*0b40*/  IMAD.MOV.U32 R18, RZ, RZ, R22 ;  /* 0x000000ffff127224 */ /* 0x000fe200078e0016 */
[----:B------:R-:W-:Y:S01]  /*0b50*/  SHF.R.U32.HI R0, RZ, R0, R9 ;  /* 0x00000000ff007219 */ /* 0x000fe20000011609 */
[----:B------:R-:W-:Y:S01]  /*0b60*/  IMAD R28, R7, R14, R4 ;  /* 0x0000000e071c7224 */ /* 0x000fe200078e0204 */
[----:B------:R-:W-:Y:S01]  /*0b70*/  IADD3 R5, P0, RZ, -R26, RZ ;  /* 0x8000001aff057210 */ /* 0x000fe20007f1e0ff */
[----:B------:R-:W-:Y:S02]  /*0b80*/  IMAD.MOV.U32 R23, RZ, RZ, 0x1 ;  /* 0x00000001ff177424 */ /* 0x000fe400078e00ff */
[----:B------:R-:W1:Y:S02]  /*0b90*/  LDC R6, c[0x0][0x618] ;  /* 0x00018600ff067b82 */ /* 0x000e640000000800 */
[----:B------:R-:W-:-:S04]  /*0ba0*/  IMAD.X R9, RZ, RZ, ~R0, P0 ;  /* 0x000000ffff097224 */ /* 0x000fc800000e0e00 */
[-C--:B------:R-:W-:Y:S02]  /*0bb0*/  IMAD R0, R9, R24.reuse, RZ ;  /* 0x0000001809007224 */ /* 0x080fe400078e02ff */
[----:B------:R-:W2:Y:S01]  /*0bc0*/  LDC R11, c[0x0][0x608] ;  /* 0x00018200ff0b7b82 */ /* 0x000ea20000000800 */
[----:B------:R-:W-:-:S04]  /*0bd0*/  IMAD.WIDE.U32 R8, R5, R24, R18 ;  /* 0x0000001805087225 */ /* 0x000fc800078e0012 */
[----:B------:R-:W-:-:S03]  /*0be0*/  IMAD R5, R5, R25, R0 ;  /* 0x0000001905057224 */ /* 0x000fc600078e0200 */
[----:B------:R-:W3:Y:S01]  /*0bf0*/  LDC R12, c[0x0][0x658] ;  /* 0x00019600ff0c7b82 */ /* 0x000ee20000000800 */
[----:B0-----:R-:W-:Y:S01]  /*0c00*/  ISETP.NE.U32.AND P0, PT, R20, RZ, PT ;  /* 0x000000ff1400720c */ /* 0x001fe20003f05070 */
[----:B------:R-:W-:Y:S02]  /*0c10*/  IMAD.IADD R5, R9, 0x1, R5 ;  /* 0x0000000109057824 */ /* 0x000fe400078e0205 */
[----:B------:R-:W-:Y:S01]  /*0c20*/  IMAD.MOV.U32 R9, RZ, RZ, -0x1 ;  /* 0xffffffffff097424 */ /* 0x000fe200078e00ff */
[----:B------:R-:W-:-:S03]  /*0c30*/  ISETP.NE.AND.EX P0, PT, R21, RZ, PT, P0 ;  /* 0x000000ff1500720c */ /* 0x000fc60003f05300 */
[----:B------:R-:W0:Y:S01]  /*0c40*/  LDC R15, c[0x0][0x600] ;  /* 0x00018000ff0f7b82 */ /* 0x000e220000000800 */
[-CC-:B-1----:R-:W-:Y:S02]  /*0c50*/  SHF.R.U64 R13, R8, R6.reuse, R5.reuse ;  /* 0x00000006080d7219 */ /* 0x182fe40000001205 */
[----:B------:R-:W-:-:S05]  /*0c60*/  SHF.R.U32.HI R0, RZ, R6, R5 ;  /* 0x00000006ff007219 */ /* 0x000fca0000011605 */
[----:B------:R-:W1:Y:S01]  /*0c70*/  LDC R18, c[0x0][0x648] ;  /* 0x00019200ff127b82 */ /* 0x000e620000000800 */
[-CC-:B--2---:R-:W-:Y:S02]  /*0c80*/  SHF.R.U64 R27, R13, R11.reuse, R0.reuse ;  /* 0x0000000b0d1b7219 */ /* 0x184fe40000001200 */
[----:B------:R-:W-:-:S05]  /*0c90*/  SHF.R.U32.HI R5, RZ, R11, R0 ;  /* 0x0000000bff057219 */ /* 0x000fca0000011600 */
[----:B------:R-:W2:Y:S01]  /*0ca0*/  LDC R24, c[0x0][0x638] ;  /* 0x00018e00ff187b82 */ /* 0x000ea20000000800 */
[-CC-:B---3--:R-:W-:Y:S02]  /*0cb0*/  SHF.R.U64 R14, R27, R12.reuse, R5.reuse ;  /* 0x0000000c1b0e7219 */ /* 0x188fe40000001205 */
[-C--:B------:R-:W-:Y:S02]  /*0cc0*/  SHF.L.U32 R0, R9, R12.reuse, RZ ;  /* 0x0000000c09007219 */ /* 0x080fe400000006ff */
[----:B------:R-:W-:Y:S01]  /*0cd0*/  SHF.R.U32.HI R5, RZ, R12, R5 ;  /* 0x0000000cff057219 */ /* 0x000fe20000011605 */
[----:B------:R-:W-:Y:S01]  /*0ce0*/  IMAD.MOV.U32 R4, RZ, RZ, R14 ;  /* 0x000000ffff047224 */ /* 0x000fe200078e000e */
[----:B------:R-:W-:Y:S01]  /*0cf0*/  LOP3.LUT R10, RZ, R0, RZ, 0x33, !PT ;  /* 0x00000000ff0a7212 */ /* 0x000fe200078e33ff */
[----:B------:R-:W3:Y:S01]  /*0d00*/  LDC R25, c[0x0][0x610] ;  /* 0x00018400ff197b82 */ /* 0x000ee20000000800 */
[----:B------:R-:W-:Y:S05]  /*0d10*/  @!P0 BRA `(.L_x_10) ;  /* 0x0000000000288947 */ /* 0x000fea0003800000 */
[----:B------:R-:W4:Y:S02]  /*0d20*/  LDC R9, c[0x0][0x64c] ;  /* 0x00019300ff097b82 */ /* 0x000f240000000800 */
[----:B----4-:R-:W-:-:S05]  /*0d30*/  IADD3 R9, P0, R14, R9, RZ ;  /* 0x000000090e097210 */ /* 0x010fca0007f1e0ff */
        /* <DEDUP_REMOVED lines=8> */
.L_x_10:
[----:B-1----:R-:W-:Y:S01]  /*0dc0*/  SHF.R.U64 R4, R4, R18, R5 ;  /* 0x0000001204047219 */ /* 0x002fe20000001205 */
[----:B0-----:R-:W-:Y:S01]  /*0dd0*/  VIADD R6, R15, 0xffffffff ;  /* 0xffffffff0f067836 */ /* 0x001fe20000000000 */
[----:B------:R-:W-:Y:S01]  /*0de0*/  SHF.L.U32 R0, R23, R12, RZ ;  /* 0x0000000c17007219 */ /* 0x000fe200000006ff */
[----:B------:R-:W-:Y:S01]  /*0df0*/  IMAD.MOV.U32 R18, RZ, RZ, R26 ;  /* 0x000000ffff127224 */ /* 0x000fe200078e001a */
[----:B------:R-:W-:Y:S01]  /*0e00*/  LOP3.LUT R5, R27, R10, RZ, 0xc0, !PT ;  /* 0x0000000a1b057212 */ /* 0x000fe200078ec0ff */
[----:B------:R-:W-:Y:S01]  /*0e10*/  IMAD.MOV R7, RZ, RZ, -R4 ;  /* 0x000000ffff077224 */ /* 0x000fe200078e0a04 */
[----:B------:R-:W-:Y:S02]  /*0e20*/  SEL R3, R3, R28, !P1 ;  /* 0x0000001c03037207 */ /* 0x000fe40004800000 */
[----:B------:R-:W-:Y:S01]  /*0e30*/  LOP3.LUT R6, R13, R6, RZ, 0xc0, !PT ;  /* 0x000000060d067212 */ /* 0x000fe200078ec0ff */
[----:B------:R-:W-:Y:S02]  /*0e40*/  IMAD R4, R0, R4, R5 ;  /* 0x0000000400047224 */ /* 0x000fe400078e0205 */
[----:B--2---:R-:W-:-:S02]  /*0e50*/  IMAD R0, R7, R24, R14 ;  /* 0x0000001807007224 */ /* 0x004fc400078e020e */
[----:B---3--:R-:W-:Y:S02]  /*0e60*/  IMAD R3, R4, R25, R3 ;  /* 0x0000001904037224 */ /* 0x008fe400078e0203 */
[----:B------:R-:W-:Y:S02]  /*0e70*/  IMAD.MOV.U32 R5, RZ, RZ, 0x1 ;  /* 0x00000001ff057424 */ /* 0x000fe400078e00ff */
[----:B------:R-:W-:-:S03]  /*0e80*/  IMAD R4, R0, R15, R6 ;  /* 0x0000000f00047224 */ /* 0x000fc600078e0206 */
[----:B------:R-:W-:Y:S02]  /*0e90*/  PRMT R0, R5, 0x7610, R0 ;  /* 0x0000761005007816 */ /* 0x000fe40000000000 */
[----:B------:R-:W-:Y:S02]  /*0ea0*/  SEL R5, R4, R3, !P1 ;  /* 0x0000000304057207 */ /* 0x000fe40004800000 */
[----:B------:R-:W-:-:S03]  /*0eb0*/  SEL R3, R3, R4, !P1 ;  /* 0x0000000403037207 */ /* 0x000fc60004800000 */
[----:B------:R0:W-:Y:S04]  /*0ec0*/  STL [R1+0x4], R5 ;  /* 0x0000040501007387 */ /* 0x0001e80000100800 */
[----:B------:R0:W-:Y:S02]  /*0ed0*/  STL [R1], R3 ;  /* 0x0000000301007387 */ /* 0x0001e40000100800 */
.L_x_8:
[----:B------:R-:W-:-:S08]  /*0ee0*/  NOP ;  /* 0x0000000000007918 */ /* 0x000fd00000000000 */
[----:B------:R-:W1:Y:S02]  /*0ef0*/  USETMAXREG.TRY_ALLOC.CTAPOOL UP0, 0xe8 ;  /* 0x000000e8000079c8 */ /* 0x000e640008000600 */
[----:B-1----:R-:W-:-:S13]  /*0f00*/  PLOP3.LUT P0, PT, PT, PT, UP0, 0x80, 0x0 ;  /* 0x000000000000781c */ /* 0x002fda0003f0f008 */
[----:B------:R-:W-:Y:S05]  /*0f10*/  @!P0 BRA `(.L_x_8) ;  /* 0xfffffffc00f08947 */ /* 0x000fea000383ffff */
[----:B------:R-:W-:Y:S01]  /*0f20*/  ULDC.64 UR4, c[0x0][0x598] ;  /* 0x0001660000047ab9 */ /* 0x000fe20000000a00 */
[----:B------:R-:W-:Y:S01]  /*0f30*/  ULDC.64 UR54, c[0x0][0x208] ;  /* 0x0000820000367ab9 */ /* 0x000fe20000000a00 */
[----:B------:R-:W-:-:S04]  /*0f40*/  ISETP.NE.U32.AND P0, PT, RZ, UR4, PT ;  /* 0x00000004ff007c0c */ /* 0x000fc8000bf05070 */
[----:B------:R-:W-:-:S13]  /*0f50*/  ISETP.NE.AND.EX P0, PT, RZ, UR5, PT, P0 ;  /* 0x00000005ff007c0c */ /* 0x000fda000bf05300 */
[----:B------:R-:W-:Y:S05]  /*0f60*/  @!P0 BRA `(.L_x_11) ;  /* 0x00000000001c8947 */ /* 0x000fea0003800000 */
[----:B0-----:R-:W0:Y:S02]  /*0f70*/  LDC.64 R4, c[0x0][0x598] ;  /* 0x00016600ff047b82 */ /* 0x001e240000000a00 */
[----:B0-----:R-:W2:Y:S02]  /*0f80*/  LDG.E.64 R4, desc[UR54][R4.64] ;  /* 0x0000003604047981 */ /* 0x001ea4000c1e1b00 */
[----:B--2---:R-:W-:-:S04]  /*0f90*/  ISETP.NE.U32.AND P0, PT, R4, RZ, PT ;  /* 0x000000ff0400720c */ /* 0x004fc80003f05070 */
[----:B------:R-:W-:-:S13]  /*0fa0*/  ISETP.NE.AND.EX P0, PT, R5, RZ, PT, P0 ;  /* 0x000000ff0500720c */ /* 0x000fda0003f05300 */
[----:B------:R-:W-:Y:S05]  /*0fb0*/  @!P0 BRA `(.L_x_11) ;  /* 0x0000000000088947 */ /* 0x000fea0003800000 */
[----:B------:R0:W5:Y:S01]  /*0fc0*/  LD.E R200, desc[UR54][R4.64] ;  /* 0x0000003604c87980 */ /* 0x000162000c101900 */
[----:B------:R-:W-:Y:S05]  /*0fd0*/  BRA `(.L_x_12) ;  /* 0x0000000000247947 */ /* 0x000fea0003800000 */
.L_x_11:
[----:B------:R-:W-:Y:S02]  /*0fe0*/  ULDC.64 UR4, c[0x0][0x588] ;  /* 0x0001620000047ab9 */ /* 0x000fe40000000a00 */
[----:B------:R-:W-:-:S04]  /*0ff0*/  ISETP.NE.U32.AND P0, PT, RZ, UR4, PT ;  /* 0x00000004ff007c0c */ /* 0x000fc8000bf05070 */
[----:B------:R-:W-:-:S13]  /*1000*/  ISETP.NE.AND.EX P0, PT, RZ, UR5, PT, P0 ;  /* 0x00000005ff007c0c */ /* 0x000fda000bf05300 */
[----:B------:R-:W-:Y:S05]  /*1010*/  @!P0 BRA `(.L_x_13) ;  /* 0x00000000000c8947 */ /* 0x000fea0003800000 */
[----:B------:R-:W1:Y:S02]  /*1020*/  LDC.64 R200, c[0x0][0x588] ;  /* 0x00016200ffc87b82 */ /* 0x000e640000000a00 */
[----:B-1----:R1:W5:Y:S01]  /*1030*/  LDG.E R200, desc[UR54][R200.64] ;  /* 0x00000036c8c87981 */ /* 0x002362000c1e1900 */
[----:B------:R-:W-:Y:S05]  /*1040*/  BRA `(.L_x_12) ;  /* 0x0000000000087947 */ /* 0x000fea0003800000 */
.L_x_13:
[----:B------:R-:W-:Y:S02]  /*1050*/  ULDC UR4, c[0x0][0x580] ;  /* 0x0001600000047ab9 */ /* 0x000fe40000000800 */
[----:B------:R-:W-:-:S07]  /*1060*/  IMAD.U32 R200, RZ, RZ, UR4 ;  /* 0x00000004ffc87e24 */ /* 0x000fce000f8e00ff */
.L_x_12:
[----:B------:R-:W-:Y:S02]  /*1070*/  ULDC.64 UR4, c[0x0][0x5a0] ;  /* 0x0001680000047ab9 */ /* 0x000fe40000000a00 */
        /* <DEDUP_REMOVED lines=10> */
.L_x_14:
[----:B------:R-:W-:Y:S02]  /*1120*/  ULDC.64 UR4, c[0x0][0x590] ;  /* 0x0001640000047ab9 */ /* 0x000fe40000000a00 */
[----:B------:R-:W-:-:S04]  /*1130*/  ISETP.NE.U32.AND P0, PT, RZ, UR4, PT ;  /* 0x00000004ff007c0c */ /* 0x000fc8000bf05070 */
[----:B------:R-:W-:-:S13]  /*1140*/  ISETP.NE.AND.EX P0, PT, RZ, UR5, PT, P0 ;  /* 0x00000005ff007c0c */ /* 0x000fda000bf05300 */
[----:B------:R-:W-:Y:S05]  /*1150*/  @!P0 BRA `(.L_x_16) ;  /* 0x00000000000c8947 */ /* 0x000fea0003800000 */
[----:B0-----:R-:W0:Y:S02]  /*1160*/  LDC.64 R4, c[0x0][0x590] ;  /* 0x00016400ff047b82 */ /* 0x001e240000000a00 */
[----:B0-----:R2:W5:Y:S01]  /*1170*/  LDG.E R23, desc[UR54][R4.64] ;  /* 0x0000003604177981 */ /* 0x001562000c1e1900 */
[----:B------:R-:W-:Y:S05]  /*1180*/  BRA `(.L_x_15) ;  /* 0x0000000000087947 */ /* 0x000fea0003800000 */
.L_x_16:
[----:B------:R-:W-:Y:S02]  /*1190*/  ULDC UR4, c[0x0][0x584] ;  /* 0x0001610000047ab9 */ /* 0x000fe40000000800 */
[----:B------:R-:W-:-:S07]  /*11a0*/  IMAD.U32 R23, RZ, RZ, UR4 ;  /* 0x00000004ff177e24 */ /* 0x000fce000f8e00ff */
.L_x_15:
[----:B------:R-:W-:-:S13]  /*11b0*/  LOP3.LUT P0, RZ, R0, 0xff, RZ, 0xc0, !PT ;  /* 0x000000ff00ff7812 */ /* 0x000fda000780c0ff */
[----:B------:R-:W-:Y:S05]  /*11c0*/  @!P0 EXIT ;  /* 0x000000000000894d */ /* 0x000fea0003800000 */
[----:B------:R-:W-:Y:S01]  /*11d0*/  ULDC UR4, c[0x0][0x28c] ;  /* 0x0000a30000047ab9 */ /* 0x000fe20000000800 */
[----:B------:R-:W-:Y:S01]  /*11e0*/  LOP3.LUT R221, R17, 0x1, RZ, 0xfc, !PT ;  /* 0x0000000111dd7812 */ /* 0x000fe200078efcff */
[----:B------:R-:W-:Y:S01]  /*11f0*/  UIADD3 UR4, UR4, 0x3f, URZ ;  /* 0x0000003f04047890 */ /* 0x000fe2000fffe03f */
[----:B------:R-:W-:Y:S01]  /*1200*/  UMOV UR36, URZ ;  /* 0x0000003f00247c82 */ /* 0x000fe20008000000 */
[----:B------:R-:W-:Y:S02]  /*1210*/  UMOV UR37, URZ ;  /* 0x0000003f00257c82 */ /* 0x000fe40008000000 */
[----:B------:R-:W-:-:S04]  /*1220*/  USHF.R.S32.HI UR5, URZ, 0x1f, UR4 ;  /* 0x0000001f3f057899 */ /* 0x000fc80008011404 */
[----:B------:R-:W-:-:S04]  /*1230*/  ULEA.HI UR5, UR5, UR4, URZ, 0x6 ;  /* 0x0000000405057291 */ /* 0x000fc8000f8f303f */
[----:B------:R-:W-:-:S12]  /*1240*/  USHF.R.S32.HI UR39, URZ, 0x6, UR5 ;  /* 0x000000063f277899 */ /* 0x000fd80008011405 */
.L_x_384:
[----:B---3--:R-:W3:Y:S01]  /*1250*/  S2R R0, SR_TID.X ;  /* 0x0000000000007919 */ /* 0x008ee20000002100 */
[----:B----4-:R-:W4:Y:S01]  /*1260*/  S2UR UR6, SR_CgaCtaId ;  /* 0x00000000000679c3 */ /* 0x010f220000008800 */
[----:B------:R-:W-:Y:S02]  /*1270*/  UMOV UR38, 0x400 ;  /* 0x0000040000267882 */ /* 0x000fe40000000000 */
[----:B----4-:R-:W-:Y:S01]  /*1280*/  ULEA UR38, UR6, UR38, 0x18 ;  /* 0x0000002606267291 */ /* 0x010fe2000f8ec03f */
[----:B---3--:R-:W-:-:S04]  /*1290*/  LOP3.LUT R0, R0, 0x80, RZ, 0xc0, !PT ;  /* 0x0000008000007812 */ /* 0x008fc800078ec0ff */
[----:B------:R-:W-:-:S06]  /*12a0*/  SHF.R.U32.HI R0, RZ, 0x7, R0 ;  /* 0x00000007ff007819 */ /* 0x000fcc0000011600 */
[----:B------:R-:W3:Y:S02]  /*12b0*/  SHFL.IDX PT, R0, R0, RZ, 0x1f ;  /* 0x00001fff00007589 */ /* 0x000ee400000e0000 */
[----:B---3--:R-:W-:-:S13]  /*12c0*/  R2UR UR4, R0 ;  /* 0x00000000000472ca */ /* 0x008fda00000e0000 */
[----:B------:R-:W-:-:S04]  /*12d0*/  ULEA.HI UR5, UR4, UR4, URZ, 0x1 ;  /* 0x0000000404057291 */ /* 0x000fc8000f8f083f */
[----:B------:R-:W-:-:S04]  /*12e0*/  ULOP3.LUT UR5, UR5, 0x7fffe, URZ, 0xc0, !UPT ;  /* 0x0007fffe05057892 */ /* 0x000fc8000f8ec03f */
[----:B------:R-:W-:-:S03]  /*12f0*/  UIADD3 UR5, UR4, -UR5, URZ ;  /* 0x8000000504057290 */ /* 0x000fc6000fffe03f */
[----:B------:R-:W-:Y:S01]  /*1300*/  ULDC UR4, c[0x0][0x28c] ;  /* 0x0000a30000047ab9 */ /* 0x000fe20000000800 */
[----:B------:R-:W-:Y:S01]  /*1310*/  ULEA UR5, UR5, UR38, 0xd ;  /* 0x0000002605057291 */ /* 0x000fe2000f8e683f */
[----:B------:R-:W-:-:S03]  /*1320*/  ISETP.LT.AND P0, PT, RZ, UR4, PT ;  /* 0x00000004ff007c0c */ /* 0x000fc6000bf01270 */
[----:B------:R-:W-:-:S04]  /*1330*/  UIADD3 UR5, UR5, 0x100, URZ ;  /* 0x0000010005057890 */ /* 0x000fc8000fffe03f */
[----:B------:R-:W-:-:S04]  /*1340*/  USHF.R.U32.HI UR5, URZ, 0x4, UR5 ;  /* 0x000000043f057899 */ /* 0x000fc80008011605 */
[----:B------:R-:W-:Y:S02]  /*1350*/  ULOP3.LUT UR52, UR5, 0x3fff, URZ, 0xc0, !UPT ;  /* 0x00003fff05347892 */ /* 0x000fe4000f8ec03f */
[----:B--2--5:R-:W-:Y:S10]  /*1360*/  @P0 BRA `(.L_x_17) ;  /* 0x0000000000400947 */ /* 0x024ff40003800000 */
[----:B------:R-:W-:Y:S01]  /*1370*/  MOV R0, 0x0 ;  /* 0x0000000000007802 */ /* 0x000fe20000000f00 */
[----:B------:R-:W-:Y:S01]  /*1380*/  ULDC.64 UR4, c[0x4][0x68] ;  /* 0x01001a0000047ab9 */ /* 0x000fe20000000a00 */
[----:B------:R-:W-:Y:S01]  /*1390*/  ULDC.64 UR6, c[0x4][0x8] ;  /* 0x0100020000067ab9 */ /* 0x000fe20000000a00 */
[----:B0-2---:R-:W-:Y:S01]  /*13a0*/  IMAD.U32 R4, RZ, RZ, UR4 ;  /* 0x00000004ff047e24 */ /* 0x005fe2000f8e00ff */
[----:B------:R0:W2:Y:S01]  /*13b0*/  LDC.64 R14, c[0x4][R0] ;  /* 0x01000000000e7b82 */ /* 0x0000a20000000a00 */
[----:B------:R-:W-:Y:S01]  /*13c0*/  IMAD.U32 R5, RZ, RZ, UR5 ;  /* 0x00000005ff057e24 */ /* 0x000fe2000f8e00ff */
[----:B------:R-:W-:Y:S01]  /*13d0*/  ULDC.64 UR4, c[0x4][0x70] ;  /* 0x01001c0000047ab9 */ /* 0x000fe20000000a00 */
[----:B------:R-:W-:Y:S02]  /*13e0*/  IMAD.U32 R10, RZ, RZ, UR6 ;  /* 0x00000006ff0a7e24 */ /* 0x000fe4000f8e00ff */
[----:B------:R-:W-:Y:S02]  /*13f0*/  IMAD.U32 R6, RZ, RZ, UR4 ;  /* 0x00000004ff067e24 */ /* 0x000fe4000f8e00ff */
[----:B------:R-:W-:-:S02]  /*1400*/  IMAD.U32 R7, RZ, RZ, UR5 ;  /* 0x00000005ff077e24 */ /* 0x000fc4000f8e00ff */
[----:B------:R-:W-:Y:S02]  /*1410*/  IMAD.U32 R11, RZ, RZ, UR7 ;  /* 0x00000007ff0b7e24 */ /* 0x000fe4000f8e00ff */
[----:B------:R-:W-:Y:S02]  /*1420*/  IMAD.MOV.U32 R8, RZ, RZ, 0x1e1 ;  /* 0x000001e1ff087424 */ /* 0x000fe400078e00ff */
[----:B------:R-:W-:Y:S02]  /*1430*/  IMAD.MOV.U32 R12, RZ, RZ, 0x1 ;  /* 0x00000001ff0c7424 */ /* 0x000fe400078e00ff */
[----:B0-----:R-:W-:-:S07]  /*1440*/  IMAD.MOV.U32 R13, RZ, RZ, RZ ;  /* 0x000000ffff0d7224 */ /* 0x001fce00078e00ff */
[----:B------:R-:W-:-:S07]  /*1450*/  LEPC R20, `(.L_x_17) ;  /* 0x000000001014794e */ /* 0x000fce0000000000 */
[----:B-12--5:R-:W-:Y:S05]  /*1460*/  CALL.ABS.NOINC R14 ;  /* 0x000000000e007343 */ /* 0x026fea0003c00000 */
.L_x_17:
[----:B------:R-:W-:-:S13]  /*1470*/  ISETP.NE.AND P0, PT, R221, 0x3, PT ;  /* 0x00000003dd00780c */ /* 0x000fda0003f05270 */
[----:B------:R-:W-:Y:S05]  /*1480*/  @!P0 BRA `(.L_x_18) ;  /* 0x0000000000048947 */ /* 0x000fea0003800000 */
[----:B------:R-:W-:Y:S01]  /*1490*/  BPT.TRAP 0x1 ;  /* 0x000000040000795c */ /* 0x000fe20000300000 */
.L_x_18:
[----:B0-----:R-:W-:Y:S02]  /*14a0*/  IMAD.U32 R3, RZ, RZ, UR37 ;  /* 0x00000025ff037e24 */ /* 0x001fe4000f8e00ff */
[----:B------:R-:W-:-:S03]  /*14b0*/  IMAD.U32 R0, RZ, RZ, UR36 ;  /* 0x00000024ff007e24 */ /* 0x000fc6000f8e00ff */
[----:B------:R-:W-:Y:S02]  /*14c0*/  LEA R3, R3, UR38, 0x3 ;  /* 0x0000002603037c11 */ /* 0x000fe4000f8e18ff */
[----:B------:R-:W-:-:S04]  /*14d0*/  SHF.L.U32 R0, R0, 0x1f, RZ ;  /* 0x0000001f00007819 */ /* 0x000fc800000006ff */
[----:B------:R0:W3:Y:S01]  /*14e0*/  SYNCS.PHASECHK.TRANS64.TRYWAIT P1, [R3+URZ], R0 ;  /* 0x00000000030075a7 */ /* 0x0000e2000802017f */
[----:B------:R-:W-:Y:S05]  /*14f0*/  @!P0 BRA `(.L_x_19) ;  /* 0x0000000000048947 */ /* 0x000fea0003800000 */
[----:B------:R-:W-:Y:S01]  /*1500*/  BPT.TRAP 0x1 ;  /* 0x000000040000795c */ /* 0x000fe20000300000 */
.L_x_19:
[----:B---3--:R-:W-:Y:S05]  /*1510*/  @P1 BRA `(.L_x_20) ;  /* 0x0000000000081947 */ /* 0x008fea0003800000 */
[----:B------:R-:W3:Y:S02]  /*1520*/  SYNCS.PHASECHK.TRANS64.TRYWAIT P1, [R3+URZ], R0 ;  /* 0x00000000030075a7 */ /* 0x000ee4000802017f */
[----:B---3--:R-:W-:Y:S05]  /*1530*/  @!P1 BRA `(.L_x_21) ;  /* 0x0000010c008c9947 */ /* 0x008fea0003800000 */
.L_x_20:
[----:B------:R-:W-:-:S04]  /*1540*/  UISETP.LT.AND UP0, UPT, UR39, 0x1, UPT ;  /* 0x000000012700788c */ /* 0x000fc8000bf01270 */
[----:B------:R-:W-:-:S06]  /*1550*/  USEL UR4, UR39, 0x1, UP0 ;  /* 0x0000000127047887 */ /* 0x000fcc0008000000 */
[----:B0--3--:R-:W-:Y:S01]  /*1560*/  IMAD.U32 R0, RZ, RZ, UR4 ;  /* 0x00000004ff007e24 */ /* 0x009fe2000f8e00ff */
[----:B------:R-:W-:Y:S05]  /*1570*/  WARPSYNC.ALL ;  /* 0x0000000000007948 */ /* 0x000fea0003800000 */
[----:B------:R-:W-:-:S04]  /*1580*/  IADD3 R0, -R0, UR39, RZ ;  /* 0x0000002700007c10 */ /* 0x000fc8000fffe1ff */
[----:B------:R-:W-:Y:S01]  /*1590*/  ISETP.GE.AND P1, PT, R0, 0x1, PT ;  /* 0x000000010000780c */ /* 0x000fe20003f26270 */
[----:B------:R-:W-:Y:S01]  /*15a0*/  UIADD3 UR4, UR38, 0x18100, URZ ;  /* 0x0001810026047890 */ /* 0x000fe2000fffe03f */
[----:B------:R-:W-:Y:S01]  /*15b0*/  WARPGROUP.ARRIVE ;  /* 0x00000000000079c5 */ /* 0x000fe20000000000 */
[----:B------:R-:W-:Y:S02]  /*15c0*/  ULOP3.LUT UR52, UR52, 0x10000, URZ, 0xfc, !UPT ;  /* 0x0001000034347892 */ /* 0x000fe4000f8efc3f */
[----:B------:R-:W-:Y:S02]  /*15d0*/  USHF.R.U32.HI UR4, URZ, 0x4, UR4 ;  /* 0x000000043f047899 */ /* 0x000fe40008011604 */
[----:B------:R-:W-:Y:S02]  /*15e0*/  UIMAD UR56, UR37, 0x600, UR52 ;  /* 0x00000600253878a4 */ /* 0x000fe4000f8e0234 */
[----:B------:R-:W-:Y:S01]  /*15f0*/  ULOP3.LUT UR4, UR4, 0x3fff, URZ, 0xc0, !UPT ;  /* 0x00003fff04047892 */ /* 0x000fe2000f8ec03f */
[----:B------:R-:W-:Y:S01]  /*1600*/  UMOV UR41, 0x40000040 ;  /* 0x4000004000297882 */ /* 0x000fe20000000000 */
[----:B------:R-:W-:-:S02]  /*1610*/  UMOV UR43, 0x40000040 ;  /* 0x40000040002b7882 */ /* 0x000fc40000000000 */
[----:B------:R-:W-:Y:S01]  /*1620*/  ULOP3.LUT UR53, UR4, 0x10000, URZ, 0xfc, !UPT ;  /* 0x0001000004357892 */ /* 0x000fe2000f8efc3f */
[----:B------:R-:W-:Y:S01]  /*1630*/  UMOV UR40, UR56 ;  /* 0x0000003800287c82 */ /* 0x000fe20008000000 */
[----:B------:R-:W-:Y:S02]  /*1640*/  UMOV UR33, UR41 ;  /* 0x0000002900217c82 */ /* 0x000fe40008000000 */
[----:B------:R-:W-:Y:S01]  /*1650*/  UIMAD UR57, UR37, 0x580, UR53 ;  /* 0x00000580253978a4 */ /* 0x000fe2000f8e0235 */
[----:B------:R-:W-:Y:S01]  /*1660*/  UMOV UR32, UR40 ;  /* 0x0000002800207c82 */ /* 0x000fe20008000000 */
[----:B------:R-:W-:Y:S02]  /*1670*/  UMOV UR35, 0x40000040 ;  /* 0x4000004000237882 */ /* 0x000fe40000000000 */
[----:B------:R-:W-:Y:S02]  /*1680*/  UIADD3 UR34, UR57, 0x80, URZ ;  /* 0x0000008039227890 */ /* 0x000fe4000fffe03f */
[----:B------:R-:W-:-:S02]  /*1690*/  UIADD3 UR26, UR57, 0x100, URZ ;  /* 0x00000100391a7890 */ /* 0x000fc4000fffe03f */
[----:B------:R-:W-:Y:S01]  /*16a0*/  UMOV UR42, UR57 ;  /* 0x00000039002a7c82 */ /* 0x000fe20008000000 */
[----:B------:R-:W-:Y:S01]  /*16b0*/  UMOV UR24, UR40 ;  /* 0x0000002800187c82 */ /* 0x000fe20008000000 */
[----:B------:R-:W-:Y:S01]  /*16c0*/  HGMMA.64x16x16.F32.BF16 R192, gdesc[UR40], RZ, !UPT, gsb0 ;  /* 0x0020000028c079f0 */ /* 0x000fe2000c0018ff */
[----:B------:R-:W-:Y:S01]  /*16d0*/  UMOV UR25, UR41 ;  /* 0x0000002900197c82 */ /* 0x000fe20008000000 */
[----:B------:R-:W-:Y:S01]  /*16e0*/  UMOV UR27, 0x40000040 ;  /* 0x40000040001b7882 */ /* 0x000fe20000000000 */
[----:B------:R-:W-:Y:S01]  /*16f0*/  UIADD3 UR18, UR57, 0x180, URZ ;  /* 0x0000018039127890 */ /* 0x000fe2000fffe03f */
[----:B------:R-:W-:Y:S01]  /*1700*/  UMOV UR16, UR40 ;  /* 0x0000002800107c82 */ /* 0x000fe20008000000 */
        /* <DEDUP_REMOVED lines=31> */
[----:B------:R-:W-:-:S02]  /*1900*/  WARPGROUP.DEPBAR.LE gsb0, 0x0 ;  /* 0x00008000000079c5 */ /* 0x000fc40000010000 */
[----:B------:R-:W-:-:S06]  /*1910*/  WARPGROUP.ARRIVE ;  /* 0x00000000000079c5 */ /* 0x000fcc0000000000 */
[----:B------:R-:W-:Y:S03]  /*1920*/  HGMMA.64x16x16.F32.BF16 R176, gdesc[UR32], RZ, !UPT, gsb0 ;  /* 0x0020000020b079f0 */ /* 0x000fe6000c0018ff */
[----:B------:R-:W-:Y:S02]  /*1930*/  WARPGROUP.DEPBAR.LE gsb0, 0x0 ;  /* 0x00008000000079c5 */ /* 0x000fe40000010000 */
[----:B------:R-:W-:-:S06]  /*1940*/  WARPGROUP.ARRIVE ;  /* 0x00000000000079c5 */ /* 0x000fcc0000000000 */
[----:B------:R-:W-:Y:S03]  /*1950*/  HGMMA.64x16x16.F32.BF16 R160, gdesc[UR24], RZ, !UPT, gsb0 ;  /* 0x0020000018a079f0 */ /* 0x000fe6000c0018ff */
[----:B------:R-:W-:Y:S02]  /*1960*/  WARPGROUP.DEPBAR.LE gsb0, 0x0 ;  /* 0x00008000000079c5 */ /* 0x000fe40000010000 */
[----:B------:R-:W-:-:S06]  /*1970*/  WARPGROUP.ARRIVE ;  /* 0x00000000000079c5 */ /* 0x000fcc0000000000 */
[----:B------:R-:W-:Y:S01]  /*1980*/  HGMMA.64x16x16.F32.BF16 R144, gdesc[UR16], RZ, !UPT, gsb0 ;  /* 0x00200000109079f0 */ /* 0x000fe2000c0018ff */
[----:B------:R-:W-:Y:S01]  /*1990*/  UIADD3 UR16, UR56, 0x2, URZ ;  /* 0x0000000238107890 */ /* 0x000fe2000fffe03f */
[----:B------:R-:W-:Y:S01]  /*19a0*/  UMOV UR17, 0x40000040 ;  /* 0x4000004000117882 */ /* 0x000fe20000000000 */
[----:B------:R-:W-:Y:S02]  /*19b0*/  WARPGROUP.DEPBAR.LE gsb0, 0x0 ;  /* 0x00008000000079c5 */ /* 0x000fe40000010000 */
[----:B------:R-:W-:-:S06]  /*19c0*/  WARPGROUP.ARRIVE ;  /* 0x00000000000079c5 */ /* 0x000fcc0000000000 */
[----:B------:R-:W-:Y:S03]  /*19d0*/  HGMMA.64x16x16.F32.BF16 R128, gdesc[UR12], RZ, !UPT, gsb0 ;  /* 0x002000000c8079f0 */ /* 0x000fe6000c0018ff */
        /* <DEDUP_REMOVED lines=18> */
[----:B------:R-:W-:Y:S01]  /*1b00*/  UMOV UR48, UR58 ;  /* 0x0000003a00307c82 */ /* 0x000fe20008000000 */
[----:B------:R-:W-:Y:S01]  /*1b10*/  UMOV UR49, 0x40000040 ;  /* 0x4000004000317882 */ /* 0x000fe20000000000 */
[----:B------:R-:W-:Y:S01]  /*1b20*/  UMOV UR28, UR48 ;  /* 0x00000030001c7c82 */ /* 0x000fe20008000000 */
        /* <DEDUP_REMOVED lines=17> */
[----:B------:R-:W-:Y:S01]  /*1c40*/  UIADD3 UR58, UR56, 0x404, URZ ;  /* 0x00000404383a7890 */ /* 0x000fe2000fffe03f */
[----:B------:R-:W-:-:S02]  /*1c50*/  WARPGROUP.DEPBAR.LE gsb0, 0x0 ;  /* 0x00008000000079c5 */ /* 0x000fc40000010000 */
[----:B------:R-:W-:-:S06]  /*1c60*/  WARPGROUP.ARRIVE ;  /* 0x00000000000079c5 */ /* 0x000fcc0000000000 */
[----:B------:R-:W-:Y:S01]  /*1c70*/  HGMMA.64x16x16.F32.BF16 R24, gdesc[UR48], RZ, !UPT, gsb0 ;  /* 0x00200000301879f0 */ /* 0x000fe2000c0018ff */
[----:B------:R-:W-:Y:S01]  /*1c80*/  UMOV UR50, UR18 ;  /* 0x0000001200327c82 */ /* 0x000fe20008000000 */
[----:B------:R-:W-:Y:S01]  /*1c90*/  UMOV UR51, UR19 ;  /* 0x0000001300337c82 */ /* 0x000fe20008000000 */
[----:B------:R-:W-:Y:S01]  /*1ca0*/  UIADD3 UR18, UR57, 0x2, URZ ;  /* 0x0000000239127890 */ /* 0x000fe2000fffe03f */
[----:B------:R-:W-:Y:S01]  /*1cb0*/  UMOV UR19, 0x40000040 ;  /* 0x4000004000137882 */ /* 0x000fe20000000000 */
[----:B------:R-:W-:Y:S02]  /*1cc0*/  WARPGROUP.DEPBAR.LE gsb0, 0x0 ;  /* 0x00008000000079c5 */ /* 0x000fe40000010000 */
[----:B------:R-:W-:-:S06]  /*1cd0*/  WARPGROUP.ARRIVE ;  /* 0x00000000000079c5 */ /* 0x000fcc0000000000 */
[----:B------:R-:W-:Y:S01]  /*1ce0*/  HGMMA.64x16x16.F32.BF16 R40, gdesc[UR28], RZ, !UPT, gsb0 ;  /* 0x002000001c2879f0 */ /* 0x000fe2000c0018ff */
[----:B------:R-:W-:Y:S01]  /*1cf0*/  UIADD3 UR30, UR57, 0x282, URZ ;  /* 0x00000282391e7890 */ /* 0x000fe2000fffe03f */
[----:B------:R-:W-:Y:S01]  /*1d00*/  UMOV UR28, UR16 ;  /* 0x00000010001c7c82 */ /* 0x000fe20008000000 */
[----:B------:R-:W-:Y:S01]  /*1d10*/  UMOV UR29, UR17 ;  /* 0x00000011001d7c82 */ /* 0x000fe20008000000 */
        /* <DEDUP_REMOVED lines=66> */
[----:B------:R-:W-:Y:S03]  /*2140*/  HGMMA.64x16x16.F32.BF16 R192, gdesc[UR16], R192, gsb0 ;  /* 0x0020000010c079f0 */ /* 0x000fe600080018c0 */
[----:B------:R-:W-:Y:S02]  /*2150*/  WARPGROUP.DEPBAR.LE gsb0, 0x0 ;  /* 0x00008000000079c5 */ /* 0x000fe40000010000 */
[----:B------:R-:W-:-:S06]  /*2160*/  WARPGROUP.ARRIVE ;  /* 0x00000000000079c5 */ /* 0x000fcc0000000000 */
[----:B------:R-:W-:Y:S03]  /*2170*/  HGMMA.64x16x16.F32.BF16 R176, gdesc[UR8], R176, gsb0 ;  /* 0x0020000008b079f0 */ /* 0x000fe600080018b0 */
[----:B------:R-:W-:Y:S02]  /*2180*/  WARPGROUP.DEPBAR.LE gsb0, 0x0 ;  /* 0x00008000000079c5 */ /* 0x000fe40000010000 */
[----:B------:R-:W-:-:S06]  /*2190*/  WARPGROUP.ARRIVE ;  /* 0x00000000000079c5 */ /* 0x000fcc0000000000 */
[----:B------:R-:W-:Y:S01]  /*21a0*/  HGMMA.64x16x16.F32.BF16 R160, gdesc[UR4], R160, gsb0 ;  /* 0x0020000004a079f0 */ /* 0x000fe200080018a0 */
[----:B------:R-:W-:Y:S02]  /*21b0*/  UIADD3 UR4, UR56, 0x402, URZ ;  /* 0x0000040238047890 */ /* 0x000fe4000fffe03f */
        /* <DEDUP_REMOVED lines=46> */
[----:B------:R-:W-:-:S02]  /*24a0*/  WARPGROUP.DEPBAR.LE gsb0, 0x0 ;  /* 0x00008000000079c5 */ /* 0x000fc40000010000 */
[----:B------:R-:W-:-:S06]  /*24b0*/  WARPGROUP.ARRIVE ;  /* 0x00000000000079c5 */ /* 0x000fcc0000000000 */
[----:B------:R-:W-:Y:S01]  /*24c0*/  HGMMA.64x16x16.F32.BF16 R24, gdesc[UR48], R24, gsb0 ;  /* 0x00200000301879f0 */ /* 0x000fe20008001818 */
[----:B------:R-:W-:Y:S01]  /*24d0*/  UIADD3 UR50, UR57, 0x504, URZ ;  /* 0x0000050439327890 */ /* 0x000fe2000fffe03f */
[----:B------:R-:W-:Y:S01]  /*24e0*/  UMOV UR51, 0x40000040 ;  /* 0x4000004000337882 */ /* 0x000fe20000000000 */
[----:B------:R-:W-:Y:S02]  /*24f0*/  WARPGROUP.DEPBAR.LE gsb0, 0x0 ;  /* 0x00008000000079c5 */ /* 0x000fe40000010000 */
[----:B------:R-:W-:-:S06]  /*2500*/  WARPGROUP.ARRIVE ;  /* 0x00000000000079c5 */ /* 0x000fcc0000000000 */
[----:B------:R-:W-:Y:S01]  /*2510*/  HGMMA.64x16x16.F32.BF16 R40, gdesc[UR40], R40, gsb0 ;  /* 0x00200000282879f0 */ /* 0x000fe20008001828 */
[----:B------:R-:W-:Y:S01]  /*2520*/  UIADD3 UR42, UR57, 0x284, URZ ;  /* 0x00000284392a7890 */ /* 0x000fe2000fffe03f */
[----:B------:R-:W-:Y:S01]  /*2530*/  UMOV UR43, 0x40000040 ;  /* 0x40000040002b7882 */ /* 0x000fe20000000000 */
[----:B------:R-:W-:Y:S02]  /*2540*/  WARPGROUP.DEPBAR.LE gsb0, 0x0 ;  /* 0x00008000000079c5 */ /* 0x000fe40000010000 */
[----:B------:R-:W-:-:S06]  /*2550*/  WARPGROUP.ARRIVE ;  /* 0x00000000000079c5 */ /* 0x000fcc0000000000 */
[----:B------:R-:W-:Y:S01]  /*2560*/  HGMMA.64x16x16.F32.BF16 R56, gdesc[UR32], R56, gsb0 ;  /* 0x00200000203879f0 */ /* 0x000fe20008001838 */
[----:B------:R-:W-:Y:S02]  /*2570*/  UIADD3 UR32, UR56, 0x4, URZ ;  /* 0x0000000438207890 */ /* 0x000fe4000fffe03f */
[----:B------:R-:W-:Y:S01]  /*2580*/  UIADD3 UR34, UR57, 0x4, URZ ;  /* 0x0000000439227890 */ /* 0x000fe2000fffe03f */
[----:B------:R-:W-:Y:S01]  /*2590*/  UMOV UR33, 0x40000040 ;  /* 0x4000004000217882 */ /* 0x000fe20000000000 */
[----:B------:R-:W-:Y:S01]  /*25a0*/  UMOV UR35, 0x40000040 ;  /* 0x4000004000237882 */ /* 0x000fe20000000000 */
[----:B------:R-:W-:Y:S02]  /*25b0*/  UMOV UR41, UR33 ;  /* 0x0000002100297c82 */ /* 0x000fe40008000000 */
[----:B------:R-:W-:Y:S01]  /*25c0*/  UMOV UR40, UR32 ;  /* 0x0000002000287c82 */ /* 0x000fe20008000000 */
[----:B------:R-:W-:Y:S01]  /*25d0*/  UMOV UR48, UR32 ;  /* 0x0000002000307c82 */ /* 0x000fe20008000000 */
[----:B------:R-:W-:Y:S01]  /*25e0*/  UMOV UR49, UR33 ;  /* 0x0000002100317c82 */ /* 0x000fe20008000000 */
[----:B------:R-:W-:-:S02]  /*25f0*/  WARPGROUP.DEPBAR.LE gsb0, 0x0 ;  /* 0x00008000000079c5 */ /* 0x000fc40000010000 */
[----:B------:R-:W-:-:S06]  /*2600*/  WARPGROUP.ARRIVE ;  /* 0x00000000000079c5 */ /* 0x000fcc0000000000 */
[----:B------:R-:W-:Y:S01]  /*2610*/  HGMMA.64x16x16.F32.BF16 R72, gdesc[UR24], R72, gsb0 ;  /* 0x00200000184879f0 */ /* 0x000fe20008001848 */
[----:B------:R-:W-:Y:S01]  /*2620*/  UIADD3 UR26, UR57, 0x484, URZ ;  /* 0x00000484391a7890 */ /* 0x000fe2000fffe03f */
[----:B------:R-:W-:Y:S01]  /*2630*/  UMOV UR24, UR32 ;  /* 0x0000002000187c82 */ /* 0x000fe20008000000 */
[----:B------:R-:W-:Y:S01]  /*2640*/  UMOV UR25, UR33 ;  /* 0x0000002100197c82 */ /* 0x000fe20008000000 */
[----:B------:R-:W-:Y:S01]  /*2650*/  UMOV UR27, 0x40000040 ;  /* 0x40000040001b7882 */ /* 0x000fe20000000000 */
[----:B------:R-:W-:Y:S02]  /*2660*/  WARPGROUP.DEPBAR.LE gsb0, 0x0 ;  /* 0x00008000000079c5 */ /* 0x000fe40000010000 */
        /* <DEDUP_REMOVED lines=60> */
[----:B------:R-:W-:Y:S01]  /*2a30*/  UIADD3 UR12, UR56, 0x6, URZ ;  /* 0x00000006380c7890 */ /* 0x000fe2000fffe03f */
[----:B------:R-:W-:Y:S01]  /*2a40*/  UMOV UR13, 0x40000040 ;  /* 0x40000040000d7882 */ /* 0x000fe20000000000 */
[----:B------:R-:W-:Y:S01]  /*2a50*/  UIADD3 UR56, UR56, 0x406, URZ ;  /* 0x0000040638387890 */ /* 0x000fe2000fffe03f */
        /* <DEDUP_REMOVED lines=44> */
[----:B------:R-:W-:Y:S01]  /*2d20*/  UMOV UR50, UR14 ;  /* 0x0000000e00327c82 */ /* 0x000fe20008000000 */
[----:B------:R-:W-:Y:S01]  /*2d30*/  UMOV UR51, UR15 ;  /* 0x0000000f00337c82 */ /* 0x000fe20008000000 */
[----:B------:R-:W-:Y:S01]  /*2d40*/  UIADD3 UR14, UR57, 0x6, URZ ;  /* 0x00000006390e7890 */ /* 0x000fe2000fffe03f */
        /* <DEDUP_REMOVED lines=160> */
[----:B------:R-:W-:Y:S05]  /*3750*/  @!P1 BRA `(.L_x_22) ;  /* 0x0000002400109947 */ /* 0x000fea0003800000 */
[----:B------:R-:W-:Y:S01]  /*3760*/  UIADD3 UR56, UR37, 0x1, URZ ;  /* 0x0000000125387890 */ /* 0x000fe2000fffe03f */
[----:B------:R-:W-:Y:S02]  /*3770*/  IMAD.MOV.U32 R3, RZ, RZ, R0 ;  /* 0x000000ffff037224 */ /* 0x000fe400078e0000 */
[----:B--2---:R-:W-:Y:S01]  /*3780*/  IMAD.U32 R4, RZ, RZ, UR37 ;  /* 0x00000025ff047e24 */ /* 0x004fe2000f8e00ff */
[----:B------:R-:W-:-:S04]  /*3790*/  UISETP.NE.AND UP0, UPT, UR56, 0x4, UPT ;  /* 0x000000043800788c */ /* 0x000fc8000bf05270 */
[----:B------:R-:W-:Y:S02]  /*37a0*/  USEL UR4, URZ, 0x1, UP0 ;  /* 0x000000013f047887 */ /* 0x000fe40008000000 */
[----:B------:R-:W-:Y:S02]  /*37b0*/  USEL UR56, UR56, URZ, UP0 ;  /* 0x0000003f38387287 */ /* 0x000fe40008000000 */
[----:B------:R-:W-:-:S06]  /*37c0*/  ULOP3.LUT UR4, UR36, UR4, URZ, 0x3c, !UPT ;  /* 0x0000000424047292 */ /* 0x000fcc000f8e3c3f */
[----:B------:R-:W-:-:S07]  /*37d0*/  IMAD.U32 R7, RZ, RZ, UR4 ;  /* 0x00000004ff077e24 */ /* 0x000fce000f8e00ff */
.L_x_29:
[----:B------:R-:W-:Y:S05]  /*37e0*/  @!P0 BRA `(.L_x_23) ;  /* 0x0000000000048947 */ /* 0x000fea0003800000 */
[----:B------:R-:W-:Y:S01]  /*37f0*/  BPT.TRAP 0x1 ;  /* 0x000000040000795c */ /* 0x000fe20000300000 */
.L_x_23:
[----:B------:R-:W-:Y:S01]  /*3800*/  ULEA UR4, UR56, UR38, 0x3 ;  /* 0x0000002638047291 */ /* 0x000fe2000f8e183f */
[----:B------:R-:W-:-:S08]  /*3810*/  SHF.L.U32 R5, R7, 0x1f, RZ ;  /* 0x0000001f07057819 */ /* 0x000fd000000006ff */
[----:B------:R0:W2:Y:S01]  /*3820*/  SYNCS.PHASECHK.TRANS64.TRYWAIT P1, [UR4], R5 ;  /* 0x00000005ff0075a7 */ /* 0x0000a20008020144 */
[----:B------:R-:W-:Y:S05]  /*3830*/  @!P0 BRA `(.L_x_24) ;  /* 0x0000000000048947 */ /* 0x000fea0003800000 */
[----:B------:R-:W-:Y:S01]  /*3840*/  BPT.TRAP 0x1 ;  /* 0x000000040000795c */ /* 0x000fe20000300000 */
.L_x_24:
[----:B--2---:R-:W-:Y:S05]  /*3850*/  @P1 BRA `(.L_x_25) ;  /* 0x0000000000081947 */ /* 0x004fea0003800000 */
[----:B------:R-:W2:Y:S02]  /*3860*/  SYNCS.PHASECHK.TRANS64.TRYWAIT P1, [UR4], R5 ;  /* 0x00000005ff0075a7 */ /* 0x000ea40008020144 */
[----:B--2---:R-:W-:Y:S05]  /*3870*/  @!P1 BRA `(.L_x_26) ;  /* 0x000000e800d09947 */ /* 0x004fea0003800000 */
.L_x_25:
[----:B------:R-:W-:Y:S01]  /*3880*/  UIMAD UR57, UR56, 0x600, UR52 ;  /* 0x00000600383978a4 */ /* 0x000fe2000f8e0234 */
[----:B------:R-:W-:Y:S01]  /*3890*/  WARPGROUP.ARRIVE ;  /* 0x00000000000079c5 */ /* 0x000fe20000000000 */
[----:B------:R-:W-:Y:S01]  /*38a0*/  UIMAD UR58, UR56, 0x580, UR53 ;  /* 0x00000580383a78a4 */ /* 0x000fe2000f8e0235 */
[----:B------:R-:W-:Y:S01]  /*38b0*/  UMOV UR5, 0x40000040 ;  /* 0x4000004000057882 */ /* 0x000fe20000000000 */
[----:B------:R-:W-:Y:S02]  /*38c0*/  UMOV UR7, 0x40000040 ;  /* 0x4000004000077882 */ /* 0x000fe40000000000 */
[----:B------:R-:W-:Y:S01]  /*38d0*/  UIADD3 UR10, UR58, 0x80, URZ ;  /* 0x000000803a0a7890 */ /* 0x000fe2000fffe03f */
[----:B------:R-:W-:Y:S02]  /*38e0*/  UMOV UR4, UR57 ;  /* 0x0000003900047c82 */ /* 0x000fe40008000000 */
[----:B------:R-:W-:Y:S01]  /*38f0*/  UMOV UR6, UR58 ;  /* 0x0000003a00067c82 */ /* 0x000fe20008000000 */
[----:B------:R-:W-:Y:S01]  /*3900*/  UMOV UR8, UR4 ;  /* 0x0000000400087c82 */ /* 0x000fe20008000000 */
[----:B------:R-:W-:Y:S01]  /*3910*/  HGMMA.64x16x16.F32.BF16 R192, gdesc[UR4], R192, gsb0 ;  /* 0x0020000004c079f0 */ /* 0x000fe200080018c0 */
        /* <DEDUP_REMOVED lines=38> */
[----:B------:R-:W-:-:S02]  /*3b80*/  UIADD3 UR4, UR57, 0x2, URZ ;  /* 0x0000000239047890 */ /* 0x000fc4000fffe03f */
[----:B------:R-:W-:Y:S01]  /*3b90*/  UIADD3 UR5, UR58, 0x2, URZ ;  /* 0x000000023a057890 */ /* 0x000fe2000fffe03f */
        /* <DEDUP_REMOVED lines=101> */
[----:B------:R-:W-:Y:S01]  /*41f0*/  UMOV UR8, UR4 ;  /* 0x0000000400087c82 */ /* 0x000fe20008000000 */
[----:B------:R-:W-:Y:S01]  /*4200*/  UMOV UR9, 0x40000040 ;  /* 0x4000004000097882 */ /* 0x000fe20000000000 */
        /* <DEDUP_REMOVED lines=124> */
[----:B------:R-:W-:Y:S02]  /*49d0*/  WARPGROUP.DEPBAR.LE gsb0, 0x0 ;  /* 0x00008000000079c5 */ /* 0x000fe40000010000 */
[----:B------:R-:W-:-:S06]  /*49e0*/  WARPGROUP.ARRIVE ;  /* 0x00000000000079c5 */ /* 0x000fcc0000000000 */
[----:B------:R-:W-:Y:S01]  /*49f0*/  HGMMA.64x16x16.F32.BF16 R152, gdesc[UR12], R152, gsb0 ;  /* 0x002000000c9879f0 */ /* 0x000fe20008001898 */
[----:B------:R-:W-:Y:S02]  /*4a00*/  UIADD3 UR12, UR58, 0x4, URZ ;  /* 0x000000043a0c7890 */ /* 0x000fe4000fffe03f */
[----:B------:R-:W-:Y:S02]  /*4a10*/  UIADD3 UR13, UR58, 0x84, URZ ;  /* 0x000000843a0d7890 */ /* 0x000fe4000fffe03f */
        /* <DEDUP_REMOVED lines=31> */
[----:B------:R-:W-:Y:S01]  /*4c10*/  UMOV UR10, UR13 ;  /* 0x0000000d000a7c82 */ /* 0x000fe20008000000 */
[----:B------:R-:W-:Y:S01]  /*4c20*/  UMOV UR11, 0x40000040 ;  /* 0x40000040000b7882 */ /* 0x000fe20000000000 */
[----:B------:R-:W-:Y:S01]  /*4c30*/  UMOV UR13, UR5 ;  /* 0x00000005000d7c82 */ /* 0x000fe20008000000 */
        /* <DEDUP_REMOVED lines=97> */
[----:B------:R-:W-:Y:S01]  /*5250*/  UIADD3 UR57, UR57, 0x406, URZ ;  /* 0x0000040639397890 */ /* 0x000fe2000fffe03f */
        /* <DEDUP_REMOVED lines=128> */
[----:B------:R-:W-:Y:S01]  /*5a60*/  BPT.TRAP 0x1 ;  /* 0x000000040000795c */ /* 0x000fe20000300000 */
.L_x_27:
[----:B------:R-:W-:-:S13]  /*5a70*/  ISETP.NE.AND P1, PT, R2, RZ, PT ;  /* 0x000000ff0200720c */ /* 0x000fda0003f25270 */
[----:B0-2---:R-:W-:-:S05]  /*5a80*/  @P1 LEA R5, R4, UR38, 0x3 ;  /* 0x0000002604051c11 */ /* 0x005fca000f8e18ff */
[----:B------:R-:W-:-:S05]  /*5a90*/  @P1 VIADD R5, R5, 0x20 ;  /* 0x0000002005051836 */ /* 0x000fca0000000000 */
[----:B------:R-:W-:-:S04]  /*5aa0*/  @P1 PRMT R5, R16, 0x654, R5 ;  /* 0x0000065410051816 */ /* 0x000fc80000000005 */
[----:B------:R0:W-:Y:S01]  /*5ab0*/  @P1 SYNCS.ARRIVE.TRANS64.RED.A1T0 RZ, [R5+URZ], RZ ;  /* 0x000000ff05ff19a7 */ /* 0x0001e2000810043f */
[----:B------:R-:W-:-:S13]  /*5ac0*/  ISETP.GT.U32.AND P1, PT, R17, 0x1, PT ;  /* 0x000000011100780c */ /* 0x000fda0003f24070 */
[----:B0-----:R-:W-:Y:S05]  /*5ad0*/  @P1 BRA `(.L_x_28) ;  /* 0x0000000000041947 */ /* 0x001fea0003800000 */
[----:B------:R-:W-:Y:S01]  /*5ae0*/  BPT.TRAP 0x1 ;  /* 0x000000040000795c */ /* 0x000fe20000300000 */
.L_x_28:
[----:B------:R-:W-:Y:S01]  /*5af0*/  UIADD3 UR56, UR56, 0x1, URZ ;  /* 0x0000000138387890 */ /* 0x000fe2000fffe03f */
[C---:B------:R-:W-:Y:S01]  /*5b00*/  ISETP.GT.AND P2, PT, R3.reuse, 0x1, PT ;  /* 0x000000010300780c */ /* 0x040fe20003f44270 */
[----:B------:R-:W-:Y:S02]  /*5b10*/  VIADD R4, R4, 0x1 ;  /* 0x0000000104047836 */ /* 0x000fe40000000000 */
[----:B------:R-:W-:Y:S01]  /*5b20*/  UISETP.NE.AND UP0, UPT, UR56, 0x4, UPT ;  /* 0x000000043800788c */ /* 0x000fe2000bf05270 */
[----:B------:R-:W-:Y:S02]  /*5b30*/  VIADD R3, R3, 0xffffffff ;  /* 0xffffffff03037836 */ /* 0x000fe40000000000 */
[C---:B------:R-:W-:Y:S01]  /*5b40*/  ISETP.NE.AND P1, PT, R4.reuse, 0x4, PT ;  /* 0x000000040400780c */ /* 0x040fe20003f25270 */
[----:B------:R-:W-:Y:S02]  /*5b50*/  USEL UR4, URZ, 0x1, UP0 ;  /* 0x000000013f047887 */ /* 0x000fe40008000000 */
[----:B------:R-:W-:Y:S01]  /*5b60*/  USEL UR56, UR56, URZ, UP0 ;  /* 0x0000003f38387287 */ /* 0x000fe20008000000 */
[----:B------:R-:W-:-:S03]  /*5b70*/  SEL R4, R4, RZ, P1 ;  /* 0x000000ff04047207 */ /* 0x000fc60000800000 */
[----:B------:R-:W-:Y:S01]  /*5b80*/  LOP3.LUT R7, R7, UR4, RZ, 0x3c, !PT ;  /* 0x0000000407077c12 */ /* 0x000fe2000f8e3cff */
[----:B------:R-:W-:Y:S07]  /*5b90*/  @P2 BRA `(.L_x_29) ;  /* 0xffffffdc00102947 */ /* 0x000fee000383ffff */
.L_x_22:
[----:B------:R-:W0:Y:S02]  /*5ba0*/  LDC R3, c[0x0][0x28c] ;  /* 0x0000a300ff037b82 */ /* 0x000e240000000800 */
[----:B0-----:R-:W-:-:S13]  /*5bb0*/  ISETP.GE.AND P1, PT, R3, 0x1, PT ;  /* 0x000000010300780c */ /* 0x001fda0003f26270 */
[----:B------:R-:W-:Y:S05]  /*5bc0*/  @!P1 BRA `(.L_x_30) ;  /* 0x0000000000349947 */ /* 0x000fea0003800000 */
[----:B------:R-:W-:Y:S05]  /*5bd0*/  @!P0 BRA `(.L_x_31) ;  /* 0x0000000000048947 */ /* 0x000fea0003800000 */
[----:B------:R-:W-:Y:S01]  /*5be0*/  BPT.TRAP 0x1 ;  /* 0x000000040000795c */ /* 0x000fe20000300000 */
.L_x_31:
[----:B------:R-:W-:Y:S01]  /*5bf0*/  ISETP.NE.AND P0, PT, R2, RZ, PT ;  /* 0x000000ff0200720c */ /* 0x000fe20003f05270 */
[----:B------:R-:W-:-:S12]  /*5c00*/  IMAD.U32 R3, RZ, RZ, UR38 ;  /* 0x00000026ff037e24 */ /* 0x000fd8000f8e00ff */
[----:B------:R-:W-:-:S04]  /*5c10*/  @P0 VIADD R0, R0, UR37 ;  /* 0x0000002500000c36 */ /* 0x000fc80008000000 */
[----:B------:R-:W-:-:S05]  /*5c20*/  @P0 IMAD.SHL.U32 R0, R0, 0x8, RZ ;  /* 0x0000000800000824 */ /* 0x000fca00078e00ff */
[----:B------:R-:W-:-:S04]  /*5c30*/  @P0 LOP3.LUT R0, R0, 0x18, RZ, 0xc0, !PT ;  /* 0x0000001800000812 */ /* 0x000fc800078ec0ff */
[----:B------:R-:W-:-:S04]  /*5c40*/  @P0 IADD3 R3, R3, 0x20, R0 ;  /* 0x0000002003030810 */ /* 0x000fc80007ffe000 */
[----:B------:R-:W-:-:S04]  /*5c50*/  @P0 PRMT R3, R16, 0x654, R3 ;  /* 0x0000065410030816 */ /* 0x000fc80000000003 */
[----:B------:R0:W-:Y:S01]  /*5c60*/  @P0 SYNCS.ARRIVE.TRANS64.RED.A1T0 RZ, [R3+URZ], RZ ;  /* 0x000000ff03ff09a7 */ /* 0x0001e2000810043f */
[----:B------:R-:W-:-:S13]  /*5c70*/  ISETP.GT.U32.AND P0, PT, R17, 0x1, PT ;  /* 0x000000011100780c */ /* 0x000fda0003f04070 */
[----:B0-----:R-:W-:Y:S05]  /*5c80*/  @P0 BRA `(.L_x_30) ;  /* 0x0000000000040947 */ /* 0x001fea0003800000 */
[----:B------:R-:W-:Y:S01]  /*5c90*/  BPT.TRAP 0x1 ;  /* 0x000000040000795c */ /* 0x000fe20000300000 */
.L_x_30:
[----:B------:R-:W3:Y:S01]  /*5ca0*/  LDL.LU R9, [R1+0x4] ;  /* 0x0000040001097983 */ /* 0x000ee20000300800 */
[----:B------:R-:W0:Y:S01]  /*5cb0*/  LDC R7, c[0x0][0x288] ;  /* 0x0000a200ff077b82 */ /* 0x000e220000000800 */
[----:B------:R-:W4:Y:S01]  /*5cc0*/  S2R R8, SR_TID.X ;  /* 0x0000000000087919 */ /* 0x000f220000002100 */
[----:B------:R-:W-:Y:S01]  /*5cd0*/  UIADD3 UR37, UR39, UR37, URZ ;  /* 0x0000002527257290 */ /* 0x000fe2000fffe03f */
[----:B------:R-:W-:Y:S01]  /*5ce0*/  ULDC UR8, c[0x0][0x284] ;  /* 0x0000a10000087ab9 */ /* 0x000fe20000000800 */
[----:B------:R-:W3:Y:S02]  /*5cf0*/  LDL.LU R10, [R1] ;  /* 0x00000000010a7983 */ /* 0x000ee40000300800 */
[----:B------:R-:W-:Y:S01]  /*5d00*/  USHF.R.U32.HI UR4, URZ, 0x2, UR37 ;  /* 0x000000023f047899 */ /* 0x000fe20008011625 */
[----:B------:R-:W-:Y:S01]  /*5d10*/  SHF.R.S32.HI R13, RZ, 0x1f, R18 ;  /* 0x0000001fff0d7819 */ /* 0x000fe20000011412 */
[----:B------:R-:W-:Y:S01]  /*5d20*/  UISETP.GT.U32.AND UP1, UPT, UR37, 0x3, UPT ;  /* 0x000000032500788c */ /* 0x000fe2000bf24070 */
[----:B------:R-:W-:Y:S01]  /*5d30*/  IMAD.MOV.U32 R207, RZ, RZ, RZ ;  /* 0x000000ffffcf7224 */ /* 0x000fe200078e00ff */
[----:B------:R-:W-:Y:S01]  /*5d40*/  ULOP3.LUT UR4, UR4, 0x1, URZ, 0xc0, !UPT ;  /* 0x0000000104047892 */ /* 0x000fe2000f8ec03f */
[----:B-1----:R-:W-:Y:S01]  /*5d50*/  IMAD.MOV.U32 R201, RZ, RZ, -0x1 ;  /* 0xffffffffffc97424 */ /* 0x002fe200078e00ff */
[----:B------:R-:W-:Y:S01]  /*5d60*/  ULDC.64 UR6, c[0x0][0x5d0] ;  /* 0x0001740000067ab9 */ /* 0x000fe20000000a00 */
[----:B------:R-:W-:-:S02]  /*5d70*/  UISETP.LT.U32.AND UP1, UPT, UR39, 0x4, UP1 ;  /* 0x000000042700788c */ /* 0x000fc40008f21070 */
[----:B------:R-:W-:Y:S02]  /*5d80*/  UISETP.NE.U32.AND UP0, UPT, UR4, 0x1, UPT ;  /* 0x000000010400788c */ /* 0x000fe4000bf05070 */
[----:B------:R-:W-:Y:S02]  /*5d90*/  USEL UR5, URZ, 0x1, !UP1 ;  /* 0x000000013f057887 */ /* 0x000fe4000c800000 */
[----:B------:R-:W-:Y:S02]  /*5da0*/  UISETP.GT.U32.AND UP0, UPT, UR39, 0x3, !UP0 ;  /* 0x000000032700788c */ /* 0x000fe4000c704070 */
[----:B------:R-:W-:Y:S02]  /*5db0*/  ULOP3.LUT UR37, UR37, 0x3, URZ, 0xc0, !UPT ;  /* 0x0000000325257892 */ /* 0x000fe4000f8ec03f */
[----:B------:R-:W-:-:S04]  /*5dc0*/  USEL UR4, URZ, 0x1, !UP0 ;  /* 0x000000013f047887 */ /* 0x000fc8000c000000 */
[----:B------:R-:W-:Y:S01]  /*5dd0*/  ULOP3.LUT UR36, UR4, UR36, UR5, 0x96, !UPT ;  /* 0x0000002404247292 */ /* 0x000fe2000f8e9605 */
[--C-:B----4-:R-:W-:Y:S01]  /*5de0*/  SHF.R.U32.HI R0, RZ, 0x7, R8.reuse ;  /* 0x00000007ff007819 */ /* 0x110fe20000011608 */
[----:B------:R-:W-:Y:S01]  /*5df0*/  IMAD.SHL.U32 R208, R8, 0x2, RZ ;  /* 0x0000000208d07824 */ /* 0x000fe200078e00ff */
[----:B------:R-:W-:Y:S02]  /*5e00*/  SHF.R.U32.HI R3, RZ, 0x2, R8 ;  /* 0x00000002ff037819 */ /* 0x000fe40000011608 */
[----:B------:R-:W-:Y:S02]  /*5e10*/  LOP3.LUT R0, R0, 0x1, RZ, 0xc0, !PT ;  /* 0x0000000100007812 */ /* 0x000fe400078ec0ff */
[----:B--2---:R-:W-:Y:S02]  /*5e20*/  LOP3.LUT R4, R8, 0x60, RZ, 0xc0, !PT ;  /* 0x0000006008047812 */ /* 0x004fe400078ec0ff */
[----:B------:R-:W-:Y:S01]  /*5e30*/  LOP3.LUT R3, R3, 0x7, RZ, 0xc0, !PT ;  /* 0x0000000703037812 */ /* 0x000fe200078ec0ff */
[----:B------:R-:W-:Y:S01]  /*5e40*/  IMAD.SHL.U32 R6, R0, 0x40, RZ ;  /* 0x0000004000067824 */ /* 0x000fe200078e00ff */
[----:B------:R-:W-:-:S04]  /*5e50*/  SHF.R.U32.HI R4, RZ, 0x1, R4 ;  /* 0x00000001ff047819 */ /* 0x000fc80000011604 */
[--C-:B------:R-:W-:Y:S02]  /*5e60*/  IADD3 R5, RZ, -R4, -R3.reuse ;  /* 0x80000004ff057210 */ /* 0x100fe40007ffe803 */
[----:B------:R-:W-:-:S03]  /*5e70*/  LOP3.LUT R3, R6, 0x40, R3, 0xe2, !PT ;  /* 0x0000004006037812 */ /* 0x000fc600078ee203 */
[----:B------:R-:W-:Y:S01]  /*5e80*/  IMAD R6, R0, -0x40, R5 ;  /* 0xffffffc000067824 */ /* 0x000fe200078e0205 */
[----:B------:R-:W-:Y:S01]  /*5e90*/  LOP3.LUT R206, R3, R4, RZ, 0xfc, !PT ;  /* 0x0000000403ce7212 */ /* 0x000fe200078efcff */
[----:B------:R-:W-:Y:S01]  /*5ea0*/  IMAD R5, R13, UR6, RZ ;  /* 0x000000060d057c24 */ /* 0x000fe2000f8e02ff */
[----:B------:R-:W-:-:S05]  /*5eb0*/  LOP3.LUT R0, R8, 0x3, RZ, 0xc0, !PT ;  /* 0x0000000308007812 */ /* 0x000fca00078ec0ff */
[----:B0-----:R-:W-:Y:S02]  /*5ec0*/  IMAD R8, R0, -0x2, R7 ;  /* 0xfffffffe00087824 */ /* 0x001fe400078e0207 */
[----:B---3--:R-:W-:Y:S02]  /*5ed0*/  IMAD R3, R9, 0xb0, RZ ;  /* 0x000000b009037824 */ /* 0x008fe400078e02ff */
[----:B------:R-:W-:-:S03]  /*5ee0*/  IMAD R9, R18, UR7, R5 ;  /* 0x0000000712097c24 */ /* 0x000fc6000f8e0205 */
[C---:B------:R-:W-:Y:S02]  /*5ef0*/  ISETP.GE.AND P0, PT, R3.reuse, R7, PT ;  /* 0x000000070300720c */ /* 0x040fe40003f06270 */
[----:B------:R-:W-:Y:S01]  /*5f00*/  LOP3.LUT R208, R3, 0x6, R208, 0xf8, !PT ;  /* 0x0000000603d07812 */ /* 0x000fe200078ef8d0 */
[C---:B------:R-:W-:Y:S02]  /*5f10*/  IMAD R7, R10.reuse, 0xc0, RZ ;  /* 0x000000c00a077824 */ /* 0x040fe400078e02ff */
[----:B------:R-:W-:Y:S01]  /*5f20*/  IMAD.WIDE R206, R10, 0xc0, R206 ;  /* 0x000000c00ace7825 */ /* 0x000fe200078e02ce */
[----:B------:R-:W-:Y:S02]  /*5f30*/  SHF.R.S32.HI R209, RZ, 0x1f, R208 ;  /* 0x0000001fffd17819 */ /* 0x000fe400000114d0 */
[C---:B------:R-:W-:Y:S01]  /*5f40*/  ISETP.GE.OR P0, PT, R7.reuse, UR8, P0 ;  /* 0x0000000807007c0c */ /* 0x040fe20008706670 */
[----:B------:R-:W-:Y:S01]  /*5f50*/  IMAD.IADD R3, R8, 0x1, -R3 ;  /* 0x0000000108037824 */ /* 0x000fe200078e0a03 */
[----:B------:R-:W-:Y:S01]  /*5f60*/  IADD3 R0, -R7, UR8, R6 ;  /* 0x0000000807007c10 */ /* 0x000fe2000fffe106 */
[----:B------:R-:W-:-:S04]  /*5f70*/  IMAD.WIDE.U32 R4, R18, UR6, R208 ;  /* 0x0000000612047c25 */ /* 0x000fc8000f8e00d0 */
[----:B------:R-:W-:-:S06]  /*5f80*/  IMAD.IADD R5, R5, 0x1, R9 ;  /* 0x0000000105057824 */ /* 0x000fcc00078e0209 */
[----:B------:R-:W-:Y:S05]  /*5f90*/  @P0 BRA `(.L_x_32) ;  /* 0x000000a400ac0947 */ /* 0x000fea0003800000 */
[----:B------:R-:W0:Y:S01]  /*5fa0*/  LDC.64 R204, c[0x0][0x5c8] ;  /* 0x00017200ffcc7b82 */ /* 0x000e220000000a00 */
[----:B-----5:R-:W-:Y:S01]  /*5fb0*/  FSETP.NEU.AND P2, PT, R23, RZ, PT ;  /* 0x000000ff1700720b */ /* 0x020fe20003f4d000 */
[----:B------:R-:W-:Y:S01]  /*5fc0*/  BSSY B0, `(.L_x_32) ;  /* 0x0000a68000007945 */ /* 0x000fe20003800000 */
[----:B------:R-:W-:-:S04]  /*5fd0*/  ISETP.GT.AND P0, PT, R3, RZ, PT ;  /* 0x000000ff0300720c */ /* 0x000fc80003f04270 */
[----:B------:R-:W-:Y:S01]  /*5fe0*/  ISETP.GT.AND P1, PT, R0, RZ, P0 ;  /* 0x000000ff0000720c */ /* 0x000fe20000724270 */
[-C--:B0-----:R-:W-:Y:S02]  /*5ff0*/  IMAD R6, R207, R204.reuse, RZ ;  /* 0x000000cccf067224 */ /* 0x081fe400078e02ff */
[----:B------:R-:W-:-:S04]  /*6000*/  IMAD.WIDE.U32 R10, R206, R204, R4 ;  /* 0x000000ccce0a7225 */ /* 0x000fc800078e0004 */
[----:B------:R-:W-:-:S04]  /*6010*/  IMAD R5, R206, R205, R6 ;  /* 0x000000cdce057224 */ /* 0x000fc800078e0206 */
[----:B------:R-:W-:Y:S01]  /*6020*/  IMAD.IADD R5, R11, 0x1, R5 ;  /* 0x000000010b057824 */ /* 0x000fe200078e0205 */
[----:B------:R-:W-:Y:S06]  /*6030*/  @!P2 BRA `(.L_x_33) ;  /* 0x000000740090a947 */ /* 0x000fec0003800000 */
[----:B------:R-:W0:Y:S01]  /*6040*/  LDC.64 R202, c[0x0][0x5b8] ;  /* 0x00016e00ffca7b82 */ /* 0x000e220000000a00 */
[----:B------:R-:W-:-:S07]  /*6050*/  ULDC.64 UR4, c[0x0][0x5c0] ;  /* 0x0001700000047ab9 */ /* 0x000fce0000000a00 */
[----:B------:R-:W1:Y:S08]  /*6060*/  LDC.64 R20, c[0x0][0x5b0] ;  /* 0x00016c00ff147b82 */ /* 0x000e700000000a00 */
[----:B------:R-:W2:Y:S01]  /*6070*/  LDC.64 R14, c[0x0][0x5a8] ;  /* 0x00016a00ff0e7b82 */ /* 0x000ea20000000a00 */
[-C--:B0-----:R-:W-:Y:S02]  /*6080*/  IMAD R4, R13, R202.reuse, RZ ;  /* 0x000000ca0d047224 */ /* 0x081fe400078e02ff */
[----:B------:R-:W-:-:S04]  /*6090*/  IMAD.WIDE.U32 R8, R18, R202, R208 ;  /* 0x000000ca12087225 */ /* 0x000fc800078e00d0 */
[----:B------:R-:W-:Y:S02]  /*60a0*/  IMAD R203, R18, R203, R4 ;  /* 0x000000cb12cb7224 */ /* 0x000fe400078e0204 */
[-C--:B-1----:R-:W-:Y:S02]  /*60b0*/  IMAD R4, R207, R20.reuse, RZ ;  /* 0x00000014cf047224 */ /* 0x082fe400078e02ff */
[----:B------:R-:W-:Y:S02]  /*60c0*/  IMAD.IADD R7, R9, 0x1, R203 ;  /* 0x0000000109077824 */ /* 0x000fe400078e02cb */
[----:B------:R-:W-:Y:S02]  /*60d0*/  IMAD.MOV.U32 R6, RZ, RZ, R8 ;  /* 0x000000ffff067224 */ /* 0x000fe400078e0008 */
[C---:B------:R-:W-:Y:S02]  /*60e0*/  IMAD R4, R206.reuse, R21, R4 ;  /* 0x00000015ce047224 */ /* 0x040fe400078e0204 */
[----:B------:R-:W-:-:S04]  /*60f0*/  IMAD.WIDE.U32 R12, R206, R20, R6 ;  /* 0x00000014ce0c7225 */ /* 0x000fc800078e0006 */
[----:B------:R-:W-:Y:S01]  /*6100*/  IMAD.IADD R11, R13, 0x1, R4 ;  /* 0x000000010d0b7824 */ /* 0x000fe200078e0204 */
[----:B--2---:R-:W-:-:S04]  /*6110*/  LEA R210, P2, R12, R14, 0x1 ;  /* 0x0000000e0cd27211 */ /* 0x004fc800078408ff */
[----:B------:R-:W-:-:S05]  /*6120*/  LEA.HI.X R211, R12, R15, R11, 0x1, P2 ;  /* 0x0000000f0cd37211 */ /* 0x000fca00010f0c0b */
[----:B------:R0:W2:Y:S01]  /*6130*/  @P1 LDG.E.LTC128B.U16 R212, desc[UR54][R210.64] ;  /* 0x00000036d2d41981 */ /* 0x0000a2000c1e1520 */
[----:B------:R-:W-:Y:S01]  /*6140*/  IMAD.WIDE.U32 R12, R206, R20, R208 ;  /* 0x00000014ce0c7225 */ /* 0x000fe200078e00d0 */
[----:B------:R-:W-:Y:S01]  /*6150*/  ISETP.GT.AND P3, PT, R3, 0x1, PT ;  /* 0x000000010300780c */ /* 0x000fe20003f64270 */
[----:B------:R-:W-:Y:S02]  /*6160*/  BSSY B1, `(.L_x_34) ;  /* 0x0000013000017945 */ /* 0x000fe40003800000 */
[----:B0-----:R-:W-:Y:S01]  /*6170*/  IMAD.MOV.U32 R210, RZ, RZ, R12 ;  /* 0x000000ffffd27224 */ /* 0x001fe200078e000c */
[----:B------:R-:W-:Y:S01]  /*6180*/  LEA R12, P2, R10, UR4, 0x1 ;  /* 0x000000040a0c7c11 */ /* 0x000fe2000f8408ff */
[----:B------:R-:W-:-:S03]  /*6190*/  IMAD.IADD R211, R4, 0x1, R13 ;  /* 0x0000000104d37824 */ /* 0x000fc600078e020d */
[----:B------:R-:W-:Y:S01]  /*61a0*/  LEA.HI.X R13, R10, UR5, R5, 0x1, P2 ;  /* 0x000000050a0d7c11 */ /* 0x000fe200090f0c05 */
[----:B------:R-:W-:Y:S01]  /*61b0*/  IMAD.WIDE.U32 R210, R18, R202, R210 ;  /* 0x000000ca12d27225 */ /* 0x000fe200078e00d2 */
[----:B------:R-:W-:-:S03]  /*61c0*/  ISETP.GT.AND P2, PT, R0, RZ, P3 ;  /* 0x000000ff0000720c */ /* 0x000fc60001f44270 */
[----:B------:R-:W-:Y:S01]  /*61d0*/  IMAD.IADD R5, R203, 0x1, R211 ;  /* 0x00000001cb057824 */ /* 0x000fe200078e02d3 */
[----:B------:R-:W-:Y:S01]  /*61e0*/  LEA R10, P4, R210, R14, 0x1 ;  /* 0x0000000ed20a7211 */ /* 0x000fe200078808ff */
[C---:B--2---:R-:W-:Y:S01]  /*61f0*/  IMAD.U32 R214, R212.reuse, 0x10000, RZ ;  /* 0x00010000d4d67824 */ /* 0x044fe200078e00ff */
[----:B------:R-:W-:-:S03]  /*6200*/  PRMT R216, R212, 0x7610, R216 ;  /* 0x00007610d4d87816 */ /* 0x000fc600000000d8 */
[----:B------:R-:W-:-:S04]  /*6210*/  FMUL R11, R214, R23 ;  /* 0x00000017d60b7220 */ /* 0x000fc80000400000 */
[----:B------:R-:W-:-:S05]  /*6220*/  FFMA R11, R192, R200, R11 ;  /* 0x000000c8c00b7223 */ /* 0x000fca000000000b */
[----:B------:R-:W-:-:S04]  /*6230*/  F2FP.BF16.F32.PACK_AB R11, RZ, R11 ;  /* 0x0000000bff0b723e */ /* 0x000fc800000010ff */
[----:B------:R-:W-:Y:S02]  /*6240*/  PRMT R192, R11, 0x7610, R192 ;  /* 0x000076100bc07816 */ /* 0x000fe400000000c0 */
[----:B------:R-:W-:-:S03]  /*6250*/  LEA.HI.X R11, R210, R15, R5, 0x1, P4 ;  /* 0x0000000fd20b7211 */ /* 0x000fc600020f0c05 */
[----:B------:R0:W-:Y:S01]  /*6260*/  @P1 STG.E.U16 desc[UR54][R12.64], R192 ;  /* 0x000000c00c001986 */ /* 0x0001e2000c101536 */
[----:B------:R-:W-:Y:S05]  /*6270*/  @!P2 BRA `(.L_x_35) ;  /* 0x000000000004a947 */ /* 0x000fea0003800000 */
[----:B------:R1:W5:Y:S02]  /*6280*/  LDG.E.LTC128B.U16 R216, desc[UR54][R10.64+0x2] ;  /* 0x000002360ad87981 */ /* 0x000364000c1e1520 */
.L_x_35:
[----:B------:R-:W-:Y:S05]  /*6290*/  BSYNC B1 ;  /* 0x0000000000017941 */ /* 0x000fea0003800000 */
.L_x_34:
[C---:B------:R-:W-:Y:S01]  /*62a0*/  SHF.L.U64.HI R213, R20.reuse, 0x3, R21 ;  /* 0x0000000314d57819 */ /* 0x040fe20000010215 */
[----:B------:R-:W-:Y:S01]  /*62b0*/  IMAD.SHL.U32 R212, R20, 0x8, RZ ;  /* 0x0000000814d47824 */ /* 0x000fe200078e00ff */
[----:B------:R-:W-:Y:S01]  /*62c0*/  ISETP.GT.AND P1, PT, R0, 0x8, P0 ;  /* 0x000000080000780c */ /* 0x000fe20000724270 */
[----:B0----5:R-:W-:Y:S02]  /*62d0*/  IMAD.U32 R192, R216, 0x10000, RZ ;  /* 0x00010000d8c07824 */ /* 0x021fe400078e00ff */
[----:B------:R-:W-:-:S04]  /*62e0*/  IMAD.WIDE.U32 R214, R206, R20, R212 ;  /* 0x00000014ced67225 */ /* 0x000fc800078e00d4 */
[----:B------:R-:W-:Y:S01]  /*62f0*/  FMUL R192, R192, R23 ;  /* 0x00000017c0c07220 */ /* 0x000fe20000400000 */
[----:B------:R-:W-:Y:S01]  /*6300*/  IMAD.IADD R217, R4, 0x1, R215 ;  /* 0x0000000104d97824 */ /* 0x000fe200078e02d7 */
[----:B------:R-:W-:Y:S02]  /*6310*/  IADD3 R5, P4, R8, R214, RZ ;  /* 0x000000d608057210 */ /* 0x000fe40007f9e0ff */
[----:B------:R-:W-:-:S03]  /*6320*/  FFMA R192, R193, R200, R192 ;  /* 0x000000c8c1c07223 */ /* 0x000fc600000000c0 */
[----:B------:R-:W-:Y:S02]  /*6330*/  IMAD.X R210, R217, 0x1, R7, P4 ;  /* 0x00000001d9d27824 */ /* 0x000fe400020e0607 */
[----:B------:R-:W-:Y:S02]  /*6340*/  F2FP.BF16.F32.PACK_AB R211, RZ, R192 ;  /* 0x000000c0ffd3723e */ /* 0x000fe400000010ff */
[----:B------:R-:W-:-:S03]  /*6350*/  LEA R192, P4, R5, R14, 0x1 ;  /* 0x0000000e05c07211 */ /* 0x000fc600078808ff */
[----:B------:R0:W-:Y:S01]  /*6360*/  @P2 STG.E.U16 desc[UR54][R12.64+0x2], R211 ;  /* 0x000002d30c002986 */ /* 0x0001e2000c101536 */
[----:B------:R-:W-:-:S05]  /*6370*/  LEA.HI.X R193, R5, R15, R210, 0x1, P4 ;  /* 0x0000000f05c17211 */ /* 0x000fca00020f0cd2 */
[----:B------:R2:W3:Y:S01]  /*6380*/  @P1 LDG.E.LTC128B.U16 R216, desc[UR54][R192.64] ;  /* 0x00000036c0d81981 */ /* 0x0004e2000c1e1520 */
[----:B------:R-:W-:Y:S01]  /*6390*/  IMAD.SHL.U32 R220, R204, 0x10, RZ ;  /* 0x00000010ccdc7824 */ /* 0x000fe200078e00ff */
[----:B------:R-:W-:Y:S01]  /*63a0*/  BSSY B1, `(.L_x_36) ;  /* 0x0000012000017945 */ /* 0x000fe20003800000 */
[----:B--2---:R-:W-:-:S05]  /*63b0*/  IADD3 R192, P2, R208, R214, RZ ;  /* 0x000000d6d0c07210 */ /* 0x004fca0007f5e0ff */
[----:B------:R-:W-:Y:S02]  /*63c0*/  IMAD.X R193, R209, 0x1, R217, P2 ;  /* 0x00000001d1c17824 */ /* 0x000fe400010e06d9 */
[----:B------:R-:W-:-:S04]  /*63d0*/  IMAD.WIDE.U32 R192, R18, R202, R192 ;  /* 0x000000ca12c07225 */ /* 0x000fc800078e00c0 */
[----:B---3--:R-:W-:-:S04]  /*63e0*/  IMAD.U32 R210, R216, 0x10000, RZ ;  /* 0x00010000d8d27824 */ /* 0x008fc800078e00ff */
[----:B------:R-:W-:Y:S01]  /*63f0*/  FMUL R5, R210, R23 ;  /* 0x00000017d2057220 */ /* 0x000fe20000400000 */
[----:B------:R-:W-:-:S03]  /*6400*/  LEA R210, P2, R192, R14, 0x1 ;  /* 0x0000000ec0d27211 */ /* 0x000fc600078408ff */
[----:B------:R-:W-:Y:S01]  /*6410*/  FFMA R5, R194, R200, R5 ;  /* 0x000000c8c2057223 */ /* 0x000fe20000000005 */
[----:B------:R-:W-:-:S05]  /*6420*/  IMAD.IADD R194, R203, 0x1, R193 ;  /* 0x00000001cbc27824 */ /* 0x000fca00078e02c1 */
[----:B0-----:R-:W-:Y:S02]  /*6430*/  LEA.HI.X R211, R192, R15, R194, 0x1, P2 ;  /* 0x0000000fc0d37211 */ /* 0x001fe400010f0cc2 */
[----:B------:R-:W-:Y:S02]  /*6440*/  F2FP.BF16.F32.PACK_AB R194, RZ, R5 ;  /* 0x00000005ffc2723e */ /* 0x000fe400000010ff */
[----:B------:R-:W-:Y:S02]  /*6450*/  IADD3 R192, P4, R220, R12, RZ ;  /* 0x0000000cdcc07210 */ /* 0x000fe40007f9e0ff */
[----:B------:R-:W-:Y:S02]  /*6460*/  SHF.L.U64.HI R5, R204, 0x4, R205 ;  /* 0x00000004cc057819 */ /* 0x000fe400000102cd */
[----:B------:R-:W-:-:S03]  /*6470*/  ISETP.GT.AND P2, PT, R0, 0x8, P3 ;  /* 0x000000080000780c */ /* 0x000fc60001f44270 */
[----:B------:R-:W-:-:S05]  /*6480*/  IMAD.X R193, R5, 0x1, R13, P4 ;  /* 0x0000000105c17824 */ /* 0x000fca00020e060d */
[----:B------:R0:W-:Y:S05]  /*6490*/  @P1 STG.E.U16 desc[UR54][R192.64], R194 ;  /* 0x000000c2c0001986 */ /* 0x0001ea000c101536 */
[----:B------:R-:W-:Y:S05]  /*64a0*/  @!P2 BRA `(.L_x_37) ;  /* 0x000000000004a947 */ /* 0x000fea0003800000 */
[----:B------:R2:W5:Y:S02]  /*64b0*/  LDG.E.LTC128B.U16 R216, desc[UR54][R210.64+0x2] ;  /* 0x00000236d2d87981 */ /* 0x000564000c1e1520 */
.L_x_37:
[----:B------:R-:W-:Y:S05]  /*64c0*/  BSYNC B1 ;  /* 0x0000000000017941 */ /* 0x000fea0003800000 */
.L_x_36:
[----:B0----5:R-:W-:Y:S01]  /*64d0*/  IMAD.U32 R194, R216, 0x10000, RZ ;  /* 0x00010000d8c27824 */ /* 0x021fe200078e00ff */
[----:B------:R-:W-:Y:S01]  /*64e0*/  ISETP.GT.AND P1, PT, R3, 0x8, PT ;  /* 0x000000080300780c */ /* 0x000fe20003f24270 */
[----:B------:R-:W-:Y:S02]  /*64f0*/  BSSY B1, `(.L_x_38) ;  /* 0x0000008000017945 */ /* 0x000fe40003800000 */
[----:B------:R-:W-:Y:S01]  /*6500*/  FMUL R194, R194, R23 ;  /* 0x00000017c2c27220 */ /* 0x000fe20000400000 */
[----:B------:R-:W-:-:S03]  /*6510*/  ISETP.GT.AND P4, PT, R0, RZ, P1 ;  /* 0x000000ff0000720c */ /* 0x000fc60000f84270 */
[----:B------:R-:W-:-:S05]  /*6520*/  FFMA R194, R195, R200, R194 ;  /* 0x000000c8c3c27223 */ /* 0x000fca00000000c2 */
[----:B------:R-:W-:-:S05]  /*6530*/  F2FP.BF16.F32.PACK_AB R194, RZ, R194 ;  /* 0x000000c2ffc2723e */ /* 0x000fca00000010ff */
[----:B------:R0:W-:Y:S01]  /*6540*/  @P2 STG.E.U16 desc[UR54][R192.64+0x2], R194 ;  /* 0x000002c2c0002986 */ /* 0x0001e2000c101536 */
[----:B------:R-:W-:Y:S05]  /*6550*/  @!P4 BRA `(.L_x_39) ;  /* 0x000000000004c947 */ /* 0x000fea0003800000 */
[----:B------:R3:W5:Y:S02]  /*6560*/  LDG.E.LTC128B.U16 R216, desc[UR54][R10.64+0x10] ;  /* 0x000010360ad87981 */ /* 0x000764000c1e1520 */
.L_x_39:
[----:B------:R-:W-:Y:S05]  /*6570*/  BSYNC B1 ;  /* 0x0000000000017941 */ /* 0x000fea0003800000 */
.L_x_38:
        /* <DEDUP_REMOVED lines=10> */
.L_x_41:
[----:B------:R-:W-:Y:S05]  /*6620*/  BSYNC B1 ;  /* 0x0000000000017941 */ /* 0x000fea0003800000 */
.L_x_40:
[----:B-----5:R-:W-:Y:S01]  /*6630*/  IMAD.U32 R194, R216, 0x10000, RZ ;  /* 0x00010000d8c27824 */ /* 0x020fe200078e00ff */
[----:B------:R-:W-:Y:S01]  /*6640*/  ISETP.GT.AND P4, PT, R0, 0x8, P1 ;  /* 0x000000080000780c */ /* 0x000fe20000f84270 */
[----:B------:R-:W-:Y:S01]  /*6650*/  BSSY B1, `(.L_x_42) ;  /* 0x0000008000017945 */ /* 0x000fe20003800000 */
[----:B------:R-:W-:Y:S01]  /*6660*/  PRMT R196, R216, 0x7610, R196 ;  /* 0x00007610d8c47816 */ /* 0x000fe200000000c4 */
[----:B------:R-:W-:-:S04]  /*6670*/  FMUL R194, R194, R23 ;  /* 0x00000017c2c27220 */ /* 0x000fc80000400000 */
[----:B------:R-:W-:-:S05]  /*6680*/  FFMA R194, R197, R200, R194 ;  /* 0x000000c8c5c27223 */ /* 0x000fca00000000c2 */
[----:B------:R-:W-:-:S05]  /*6690*/  F2FP.BF16.F32.PACK_AB R194, RZ, R194 ;  /* 0x000000c2ffc2723e */ /* 0x000fca00000010ff */
[----:B------:R0:W-:Y:S01]  /*66a0*/  @P5 STG.E.U16 desc[UR54][R12.64+0x12], R194 ;  /* 0x000012c20c005986 */ /* 0x0001e2000c101536 */
[----:B------:R-:W-:Y:S05]  /*66b0*/  @!P4 BRA `(.L_x_43) ;  /* 0x000000000004c947 */ /* 0x000fea0003800000 */
[----:B------:R0:W5:Y:S02]  /*66c0*/  LDG.E.LTC128B.U16 R196, desc[UR54][R210.64+0x10] ;  /* 0x00001036d2c47981 */ /* 0x000164000c1e1520 */
.L_x_43:
[----:B------:R-:W-:Y:S05]  /*66d0*/  BSYNC B1 ;  /* 0x0000000000017941 */ /* 0x000fea0003800000 */
.L_x_42:
[----:B0----5:R-:W-:Y:S01]  /*66e0*/  IMAD.U32 R194, R196, 0x10000, RZ ;  /* 0x00010000c4c27824 */ /* 0x021fe200078e00ff */
[----:B------:R-:W-:Y:S01]  /*66f0*/  ISETP.GT.AND P5, PT, R0, 0x8, P2 ;  /* 0x000000080000780c */ /* 0x000fe200017a4270 */
[----:B------:R-:W-:Y:S02]  /*6700*/  BSSY B1, `(.L_x_44) ;  /* 0x0000007000017945 */ /* 0x000fe40003800000 */
[----:B------:R-:W-:-:S04]  /*6710*/  FMUL R195, R194, R23 ;  /* 0x00000017c2c37220 */ /* 0x000fc80000400000 */
[----:B------:R-:W-:-:S05]  /*6720*/  FFMA R195, R198, R200, R195 ;  /* 0x000000c8c6c37223 */ /* 0x000fca00000000c3 */
[----:B------:R-:W-:-:S05]  /*6730*/  F2FP.BF16.F32.PACK_AB R195, RZ, R195 ;  /* 0x000000c3ffc3723e */ /* 0x000fca00000010ff */
[----:B------:R0:W-:Y:S01]  /*6740*/  @P4 STG.E.U16 desc[UR54][R192.64+0x10], R195 ;  /* 0x000010c3c0004986 */ /* 0x0001e2000c101536 */
[----:B------:R-:W-:Y:S05]  /*6750*/  @!P5 BRA `(.L_x_45) ;  /* 0x000000000004d947 */ /* 0x000fea0003800000 */
[----:B------:R0:W5:Y:S02]  /*6760*/  LDG.E.LTC128B.U16 R196, desc[UR54][R210.64+0x12] ;  /* 0x00001236d2c47981 */ /* 0x000164000c1e1520 */
.L_x_45:
[----:B------:R-:W-:Y:S05]  /*6770*/  BSYNC B1 ;  /* 0x0000000000017941 */ /* 0x000fea0003800000 */
.L_x_44:
[----:B-----5:R-:W-:Y:S01]  /*6780*/  IMAD.U32 R6, R196, 0x10000, RZ ;  /* 0x00010000c4067824 */ /* 0x020fe200078e00ff */
[----:B------:R-:W-:Y:S01]  /*6790*/  ISETP.GT.AND P4, PT, R0, 0x80, P0 ;  /* 0x000000800000780c */ /* 0x000fe20000784270 */
[----:B------:R-:W-:Y:S02]  /*67a0*/  IMAD.MOV.U32 R216, RZ, RZ, R214 ;  /* 0x000000ffffd87224 */ /* 0x000fe400078e00d6 */
[----:B------:R-:W-:Y:S01]  /*67b0*/  FMUL R6, R6, R23 ;  /* 0x0000001706067220 */ /* 0x000fe20000400000 */
[----:B------:R-:W-:Y:S02]  /*67c0*/  IMAD R21, R21, 0x78, RZ ;  /* 0x0000007815157824 */ /* 0x000fe400078e02ff */
[----:B------:R-:W-:-:S04]  /*67d0*/  IMAD.WIDE.U32 R216, R20, 0x78, R216 ;  /* 0x0000007814d87825 */ /* 0x000fc800078e00d8 */
[----:B------:R-:W-:-:S05]  /*67e0*/  FFMA R6, R199, R200, R6 ;  /* 0x000000c8c7067223 */ /* 0x000fca0000000006 */
[----:B------:R-:W-:-:S04]  /*67f0*/  F2FP.BF16.F32.PACK_AB R6, RZ, R6 ;  /* 0x00000006ff06723e */ /* 0x000fc800000010ff */
[----:B0-----:R-:W-:Y:S01]  /*6800*/  PRMT R195, R6, 0x7610, R195 ;  /* 0x0000761006c37816 */ /* 0x001fe200000000c3 */
[----:B------:R-:W-:-:S04]  /*6810*/  IMAD.IADD R6, R217, 0x1, R21 ;  /* 0x00000001d9067824 */ /* 0x000fc800078e0215 */
[----:B------:R0:W-:Y:S01]  /*6820*/  @P5 STG.E.U16 desc[UR54][R192.64+0x12], R195 ;  /* 0x000012c3c0005986 */ /* 0x0001e2000c101536 */
[----:B------:R-:W-:-:S05]  /*6830*/  IADD3 R9, P5, R8, R216, RZ ;  /* 0x000000d808097210 */ /* 0x000fca0007fbe0ff */
[----:B------:R-:W-:Y:S01]  /*6840*/  IMAD.X R198, R6, 0x1, R7, P5 ;  /* 0x0000000106c67824 */ /* 0x000fe200028e0607 */
[----:B------:R-:W-:-:S04]  /*6850*/  LEA R194, P5, R9, R14, 0x1 ;  /* 0x0000000e09c27211 */ /* 0x000fc800078a08ff */
[----:B0-----:R-:W-:Y:S02]  /*6860*/  LEA.HI.X R195, R9, R15, R198, 0x1, P5 ;  /* 0x0000000f09c37211 */ /* 0x001fe400028f0cc6 */
[----:B------:R-:W-:-:S06]  /*6870*/  PRMT R9, R196, 0x7610, R9 ;  /* 0x00007610c4097816 */ /* 0x000fcc0000000009 */
[----:B------:R0:W2:Y:S01]  /*6880*/  @P4 LDG.E.LTC128B.U16 R9, desc[UR54][R194.64] ;  /* 0x00000036c2094981 */ /* 0x0000a2000c1e1520 */
[----:B------:R-:W-:Y:S01]  /*6890*/  IMAD.WIDE.U32 R198, R20, 0x78, R212 ;  /* 0x0000007814c67825 */ /* 0x000fe200078e00d4 */
[----:B------:R-:W-:Y:S03]  /*68a0*/  BSSY B1, `(.L_x_46) ;  /* 0x0000019000017945 */ /* 0x000fe60003800000 */
[----:B------:R-:W-:Y:S02]  /*68b0*/  IMAD R205, R205, 0xf0, RZ ;  /* 0x000000f0cdcd7824 */ /* 0x000fe400078e02ff */
[----:B------:R-:W-:Y:S02]  /*68c0*/  IMAD.IADD R199, R21, 0x1, R199 ;  /* 0x0000000115c77824 */ /* 0x000fe400078e02c7 */
[----:B0-----:R-:W-:-:S04]  /*68d0*/  IMAD.WIDE.U32 R194, R204, 0xf0, R192 ;  /* 0x000000f0ccc27825 */ /* 0x001fc800078e00c0 */
[----:B------:R-:W-:-:S04]  /*68e0*/  IMAD.WIDE.U32 R214, R206, R20, R198 ;  /* 0x00000014ced67225 */ /* 0x000fc800078e00c6 */
[----:B--2---:R-:W-:-:S04]  /*68f0*/  IMAD.U32 R196, R9, 0x10000, RZ ;  /* 0x0001000009c47824 */ /* 0x004fc800078e00ff */
[----:B------:R-:W-:Y:S01]  /*6900*/  FMUL R197, R196, R23 ;  /* 0x00000017c4c57220 */ /* 0x000fe20000400000 */
[----:B------:R-:W-:-:S03]  /*6910*/  @P4 IMAD.MOV.U32 R196, RZ, RZ, R194 ;  /* 0x000000ffffc44224 */ /* 0x000fc600078e00c2 */
[----:B------:R-:W-:-:S05]  /*6920*/  FFMA R197, R184, R200, R197 ;  /* 0x000000c8b8c57223 */ /* 0x000fca00000000c5 */
[----:B------:R-:W-:-:S04]  /*6930*/  F2FP.BF16.F32.PACK_AB R197, RZ, R197 ;  /* 0x000000c5ffc5723e */ /* 0x000fc800000010ff */
[----:B------:R-:W-:Y:S01]  /*6940*/  PRMT R184, R197, 0x7610, R184 ;  /* 0x00007610c5b87816 */ /* 0x000fe200000000b8 */
[----:B------:R-:W-:-:S05]  /*6950*/  IMAD.IADD R197, R195, 0x1, R205 ;  /* 0x00000001c3c57824 */ /* 0x000fca00078e02cd */
[----:B------:R0:W-:Y:S01]  /*6960*/  @P4 STG.E.U16 desc[UR54][R196.64], R184 ;  /* 0x000000b8c4004986 */ /* 0x0001e2000c101536 */
[----:B------:R-:W-:-:S04]  /*6970*/  IADD3 R218, P4, R208, R214, RZ ;  /* 0x000000d6d0da7210 */ /* 0x000fc80007f9e0ff */
[----:B------:R-:W-:-:S03]  /*6980*/  IADD3.X R219, R209, R4, R215, P4, !PT ;  /* 0x00000004d1db7210 */ /* 0x000fc600027fe4d7 */
[----:B------:R-:W-:-:S04]  /*6990*/  IMAD.WIDE.U32 R218, R18, R202, R218 ;  /* 0x000000ca12da7225 */ /* 0x000fc800078e00da */
[----:B------:R-:W-:Y:S01]  /*69a0*/  IMAD.IADD R21, R203, 0x1, R219 ;  /* 0x00000001cb157824 */ /* 0x000fe200078e02db */
[----:B------:R-:W-:-:S04]  /*69b0*/  LEA R214, P4, R218, R14, 0x1 ;  /* 0x0000000edad67211 */ /* 0x000fc800078808ff */
[----:B------:R-:W-:Y:S02]  /*69c0*/  LEA.HI.X R215, R218, R15, R21, 0x1, P4 ;  /* 0x0000000fdad77211 */ /* 0x000fe400020f0c15 */
[----:B------:R-:W-:-:S04]  /*69d0*/  IADD3 R8, P4, P5, R8, R216, R212 ;  /* 0x000000d808087210 */ /* 0x000fc80007d9e0d4 */
[----:B------:R-:W-:Y:S02]  /*69e0*/  IADD3.X R216, R7, R6, R213, P4, P5 ;  /* 0x0000000607d87210 */ /* 0x000fe400027ea4d5 */
[----:B------:R-:W-:Y:S02]  /*69f0*/  ISETP.GT.AND P4, PT, R0, 0x80, P3 ;  /* 0x000000800000780c */ /* 0x000fe40001f84270 */
[----:B------:R-:W-:-:S11]  /*6a00*/  IADD3 R6, P5, R212, R198, RZ ;  /* 0x000000c6d4067210 */ /* 0x000fd60007fbe0ff */
[----:B0-----:R-:W-:Y:S05]  /*6a10*/  @!P4 BRA `(.L_x_47) ;  /* 0x000000000004c947 */ /* 0x001fea0003800000 */
[----:B------:R0:W5:Y:S02]  /*6a20*/  LDG.E.LTC128B.U16 R9, desc[UR54][R214.64+0x2] ;  /* 0x00000236d6097981 */ /* 0x000164000c1e1520 */
.L_x_47:
[----:B------:R-:W-:Y:S05]  /*6a30*/  BSYNC B1 ;  /* 0x0000000000017941 */ /* 0x000fea0003800000 */
.L_x_46:
[----:B-----5:R-:W-:Y:S01]  /*6a40*/  IMAD.U32 R184, R9, 0x10000, RZ ;  /* 0x0001000009b87824 */ /* 0x020fe200078e00ff */
[----:B------:R-:W-:Y:S01]  /*6a50*/  ISETP.GT.AND P0, PT, R0, 0x88, P0 ;  /* 0x000000880000780c */ /* 0x000fe20000704270 */
[----:B------:R-:W-:Y:S01]  /*6a60*/  IMAD.X R7, R199, 0x1, R213, P5 ;  /* 0x00000001c7077824 */ /* 0x000fe200028e06d5 */
[----:B------:R-:W-:Y:S01]  /*6a70*/  BSSY B1, `(.L_x_48) ;  /* 0x000000f000017945 */ /* 0x000fe20003800000 */
[----:B------:R-:W-:Y:S01]  /*6a80*/  FMUL R184, R184, R23 ;  /* 0x00000017b8b87220 */ /* 0x000fe20000400000 */
[----:B------:R-:W-:Y:S01]  /*6a90*/  PRMT R198, R9, 0x7610, R198 ;  /* 0x0000761009c67816 */ /* 0x000fe200000000c6 */
[----:B------:R-:W-:-:S04]  /*6aa0*/  IMAD.WIDE.U32 R20, R206, R20, R6 ;  /* 0x00000014ce147225 */ /* 0x000fc800078e0006 */
[----:B------:R-:W-:Y:S01]  /*6ab0*/  FFMA R184, R185, R200, R184 ;  /* 0x000000c8b9b87223 */ /* 0x000fe200000000b8 */
[----:B------:R-:W-:Y:S01]  /*6ac0*/  @P4 IMAD.MOV.U32 R185, RZ, RZ, R197 ;  /* 0x000000ffffb94224 */ /* 0x000fe200078e00c5 */
[----:B------:R-:W-:-:S03]  /*6ad0*/  IADD3 R6, P5, R208, R20, RZ ;  /* 0x00000014d0067210 */ /* 0x000fc60007fbe0ff */
[----:B------:R-:W-:-:S04]  /*6ae0*/  F2FP.BF16.F32.PACK_AB R184, RZ, R184 ;  /* 0x000000b8ffb8723e */ /* 0x000fc800000010ff */
[----:B------:R-:W-:Y:S01]  /*6af0*/  PRMT R7, R184, 0x7610, R7 ;  /* 0x00007610b8077816 */ /* 0x000fe20000000007 */
[----:B------:R-:W-:-:S05]  /*6b00*/  @P4 IMAD.MOV.U32 R184, RZ, RZ, R194 ;  /* 0x000000ffffb84224 */ /* 0x000fca00078e00c2 */
[----:B------:R2:W-:Y:S02]  /*6b10*/  @P4 STG.E.U16 desc[UR54][R184.64+0x2], R7 ;  /* 0x00000207b8004986 */ /* 0x0005e4000c101536 */
[----:B--2---:R-:W-:-:S04]  /*6b20*/  LEA R184, P4, R8, R14, 0x1 ;  /* 0x0000000e08b87211 */ /* 0x004fc800078808ff */
[----:B------:R-:W-:Y:S01]  /*6b30*/  LEA.HI.X R185, R8, R15, R216, 0x1, P4 ;  /* 0x0000000f08b97211 */ /* 0x000fe200020f0cd8 */
[----:B------:R-:W-:Y:S08]  /*6b40*/  @!P0 BRA `(.L_x_49) ;  /* 0x0000000000048947 */ /* 0x000ff00003800000 */
[----:B------:R2:W5:Y:S02]  /*6b50*/  LDG.E.LTC128B.U16 R198, desc[UR54][R184.64] ;  /* 0x00000036b8c67981 */ /* 0x000564000c1e1520 */
.L_x_49:
[----:B------:R-:W-:Y:S05]  /*6b60*/  BSYNC B1 ;  /* 0x0000000000017941 */ /* 0x000fea0003800000 */
.L_x_48:
[----:B-----5:R-:W-:Y:S01]  /*6b70*/  IMAD.U32 R8, R198, 0x10000, RZ ;  /* 0x00010000c6087824 */ /* 0x020fe200078e00ff */
[----:B------:R-:W-:Y:S01]  /*6b80*/  IADD3.X R7, R209, R4, R21, P5, !PT ;  /* 0x00000004d1077210 */ /* 0x000fe20002ffe415 */
[----:B------:R-:W-:Y:S01]  /*6b90*/  BSSY B1, `(.L_x_50) ;  /* 0x000000e000017945 */ /* 0x000fe20003800000 */
[----:B------:R-:W-:Y:S01]  /*6ba0*/  ISETP.GT.AND P3, PT, R0, 0x88, P3 ;  /* 0x000000880000780c */ /* 0x000fe20001f64270 */
[----:B------:R-:W-:Y:S01]  /*6bb0*/  FMUL R21, R8, R23 ;  /* 0x0000001708157220 */ /* 0x000fe20000400000 */
[----:B------:R-:W-:Y:S01]  /*6bc0*/  IMAD.WIDE.U32 R8, R18, R202, R6 ;  /* 0x000000ca12087225 */ /* 0x000fe200078e0006 */
[----:B------:R-:W-:-:S03]  /*6bd0*/  IADD3 R6, P4, R220, R194, RZ ;  /* 0x000000c2dc067210 */ /* 0x000fc60007f9e0ff */
[----:B------:R-:W-:Y:S01]  /*6be0*/  FFMA R21, R186, R200, R21 ;  /* 0x000000c8ba157223 */ /* 0x000fe20000000015 */
[----:B------:R-:W-:Y:S01]  /*6bf0*/  IMAD.IADD R203, R203, 0x1, R9 ;  /* 0x00000001cbcb7824 */ /* 0x000fe200078e0209 */
[C---:B------:R-:W-:Y:S01]  /*6c00*/  LEA R14, P5, R8.reuse, R14, 0x1 ;  /* 0x0000000e080e7211 */ /* 0x040fe200078a08ff */
[----:B------:R-:W-:Y:S02]  /*6c10*/  IMAD.X R7, R197, 0x1, R5, P4 ;  /* 0x00000001c5077824 */ /* 0x000fe400020e0605 */
[----:B------:R-:W-:Y:S02]  /*6c20*/  F2FP.BF16.F32.PACK_AB R21, RZ, R21 ;  /* 0x00000015ff15723e */ /* 0x000fe400000010ff */
[----:B------:R-:W-:-:S03]  /*6c30*/  LEA.HI.X R15, R8, R15, R203, 0x1, P5 ;  /* 0x0000000f080f7211 */ /* 0x000fc600028f0ccb */
[----:B------:R0:W-:Y:S01]  /*6c40*/  @P0 STG.E.U16 desc[UR54][R6.64], R21 ;  /* 0x0000001506000986 */ /* 0x0001e2000c101536 */
[----:B------:R-:W-:Y:S05]  /*6c50*/  @!P3 BRA `(.L_x_51) ;  /* 0x000000000004b947 */ /* 0x000fea0003800000 */
[----:B------:R0:W5:Y:S02]  /*6c60*/  LDG.E.LTC128B.U16 R198, desc[UR54][R14.64+0x2] ;  /* 0x000002360ec67981 */ /* 0x000164000c1e1520 */
.L_x_51:
[----:B------:R-:W-:Y:S05]  /*6c70*/  BSYNC B1 ;  /* 0x0000000000017941 */ /* 0x000fea0003800000 */
.L_x_50:
[----:B-----5:R-:W-:Y:S01]  /*6c80*/  IMAD.U32 R4, R198, 0x10000, RZ ;  /* 0x00010000c6047824 */ /* 0x020fe200078e00ff */
        /* <DEDUP_REMOVED lines=8> */
.L_x_53:
[----:B------:R-:W-:Y:S05]  /*6d10*/  BSYNC B1 ;  /* 0x0000000000017941 */ /* 0x000fea0003800000 */
.L_x_52:
[----:B0----5:R-:W-:Y:S01]  /*6d20*/  IMAD.U32 R4, R198, 0x10000, RZ ;  /* 0x00010000c6047824 */ /* 0x021fe200078e00ff */
[----:B------:R-:W-:Y:S01]  /*6d30*/  ISETP.GT.AND P3, PT, R0, 0x80, P2 ;  /* 0x000000800000780c */ /* 0x000fe20001764270 */
[----:B------:R-:W-:Y:S01]  /*6d40*/  @P0 IMAD.MOV.U32 R8, RZ, RZ, R194 ;  /* 0x000000ffff080224 */ /* 0x000fe200078e00c2 */
[----:B------:R-:W-:Y:S01]  /*6d50*/  BSSY B1, `(.L_x_54) ;  /* 0x0000009000017945 */ /* 0x000fe20003800000 */
[----:B------:R-:W-:-:S04]  /*6d60*/  FMUL R9, R4, R23 ;  /* 0x0000001704097220 */ /* 0x000fc80000400000 */
[----:B------:R-:W-:-:S05]  /*6d70*/  FFMA R9, R188, R200, R9 ;  /* 0x000000c8bc097223 */ /* 0x000fca0000000009 */
[----:B------:R-:W-:-:S04]  /*6d80*/  F2FP.BF16.F32.PACK_AB R9, RZ, R9 ;  /* 0x00000009ff09723e */ /* 0x000fc800000010ff */
[----:B------:R-:W-:Y:S01]  /*6d90*/  PRMT R4, R9, 0x7610, R4 ;  /* 0x0000761009047816 */ /* 0x000fe20000000004 */
[----:B------:R-:W-:-:S05]  /*6da0*/  @P0 IMAD.MOV.U32 R9, RZ, RZ, R197 ;  /* 0x000000ffff090224 */ /* 0x000fca00078e00c5 */
[----:B------:R0:W-:Y:S01]  /*6db0*/  @P0 STG.E.U16 desc[UR54][R8.64+0x10], R4 ;  /* 0x0000100408000986 */ /* 0x0001e2000c101536 */
[----:B------:R-:W-:Y:S05]  /*6dc0*/  @!P3 BRA `(.L_x_55) ;  /* 0x000000000004b947 */ /* 0x000fea0003800000 */
[----:B------:R0:W5:Y:S02]  /*6dd0*/  LDG.E.LTC128B.U16 R198, desc[UR54][R214.64+0x12] ;  /* 0x00001236d6c67981 */ /* 0x000164000c1e1520 */
.L_x_55:
[----:B------:R-:W-:Y:S05]  /*6de0*/  BSYNC B1 ;  /* 0x0000000000017941 */ /* 0x000fea0003800000 */
.L_x_54:
[----:B0----5:R-:W-:Y:S01]  /*6df0*/  IMAD.U32 R4, R198, 0x10000, RZ ;  /* 0x00010000c6047824 */ /* 0x021fe200078e00ff */
[----:B------:R-:W-:Y:S01]  /*6e00*/  ISETP.GT.AND P1, PT, R0, 0x88, P1 ;  /* 0x000000880000780c */ /* 0x000fe20000f24270 */
[----:B------:R-:W-:Y:S01]  /*6e10*/  @P3 IMAD.MOV.U32 R195, RZ, RZ, R197 ;  /* 0x000000ffffc33224 */ /* 0x000fe200078e00c5 */
[----:B------:R-:W-:Y:S01]  /*6e20*/  BSSY B1, `(.L_x_56) ;  /* 0x0000007000017945 */ /* 0x000fe20003800000 */
[----:B------:R-:W-:-:S04]  /*6e30*/  FMUL R4, R4, R23 ;  /* 0x0000001704047220 */ /* 0x000fc80000400000 */
[----:B------:R-:W-:-:S05]  /*6e40*/  FFMA R4, R189, R200, R4 ;  /* 0x000000c8bd047223 */ /* 0x000fca0000000004 */
[----:B------:R-:W-:-:S05]  /*6e50*/  F2FP.BF16.F32.PACK_AB R4, RZ, R4 ;  /* 0x00000004ff04723e */ /* 0x000fca00000010ff */
[----:B------:R0:W-:Y:S01]  /*6e60*/  @P3 STG.E.U16 desc[UR54][R194.64+0x12], R4 ;  /* 0x00001204c2003986 */ /* 0x0001e2000c101536 */
[----:B------:R-:W-:Y:S05]  /*6e70*/  @!P1 BRA `(.L_x_57) ;  /* 0x0000000000049947 */ /* 0x000fea0003800000 */
[----:B------:R0:W5:Y:S02]  /*6e80*/  LDG.E.LTC128B.U16 R198, desc[UR54][R14.64+0x10] ;  /* 0x000010360ec67981 */ /* 0x000164000c1e1520 */
.L_x_57:
[----:B------:R-:W-:Y:S05]  /*6e90*/  BSYNC B1 ;  /* 0x0000000000017941 */ /* 0x000fea0003800000 */
.L_x_56:
        /* <DEDUP_REMOVED lines=9> */
.L_x_59:
[----:B------:R-:W-:Y:S05]  /*6f30*/  BSYNC B1 ;  /* 0x0000000000017941 */ /* 0x000fea0003800000 */
.L_x_58:
[----:B-----5:R-:W-:Y:S01]  /*6f40*/  IMAD.U32 R4, R198, 0x10000, RZ ;  /* 0x00010000c6047824 */ /* 0x020fe200078e00ff */
        /* <DEDUP_REMOVED lines=9> */
.L_x_61:
[----:B------:R-:W-:Y:S05]  /*6fe0*/  BSYNC B1 ;  /* 0x0000000000017941 */ /* 0x000fea0003800000 */
.L_x_60:
        /* <DEDUP_REMOVED lines=10> */
.L_x_63:
[----:B------:R-:W-:Y:S05]  /*7090*/  BSYNC B1 ;  /* 0x0000000000017941 */ /* 0x000fea0003800000 */
.L_x_62:
        /* <DEDUP_REMOVED lines=9> */
.L_x_65:
[----:B------:R-:W-:Y:S05]  /*7130*/  BSYNC B1 ;  /* 0x0000000000017941 */ /* 0x000fea0003800000 */
.L_x_64:
        /* <DEDUP_REMOVED lines=9> */
.L_x_67:
[----:B------:R-:W-:Y:S05]  /*71d0*/  BSYNC B1 ;  /* 0x0000000000017941 */ /* 0x000fea0003800000 */
.L_x_66:
        /* <DEDUP_REMOVED lines=10> */
.L_x_69:
[----:B------:R-:W-:Y:S05]  /*7280*/  BSYNC B1 ;  /* 0x0000000000017941 */ /* 0x000fea0003800000 */
.L_x_68:
        /* <DEDUP_REMOVED lines=10> */
.L_x_71:
[----:B------:R-:W-:Y:S05]  /*7330*/  BSYNC B1 ;  /* 0x0000000000017941 */ /* 0x000fea0003800000 */
.L_x_70:
        /* <DEDUP_REMOVED lines=9> */
.L_x_73:
[----:B------:R-:W-:Y:S05]  /*73d0*/  BSYNC B1 ;  /* 0x0000000000017941 */ /* 0x000fea0003800000 */
.L_x_72:
        /* <DEDUP_REMOVED lines=9> */
.L_x_75:
[----:B------:R-:W-:Y:S05]  /*7470*/  BSYNC B1 ;  /* 0x0000000000017941 */ /* 0x000fea0003800000 */
.L_x_74:
        /* <DEDUP_REMOVED lines=9> */
.L_x_77:
[----:B------:R-:W-:Y:S05]  /*7510*/  BSYNC B1 ;  /* 0x0000000000017941 */ /* 0x000fea0003800000 */
.L_x_76:
[----:B0----5:R-:W-:Y:S01]  /*7520*/  IMAD.U32 R4, R198, 0x10000, RZ ;  /* 0x00010000c6047824 */ /* 0x021fe200078e00ff */
[----:B------:R-:W-:Y:S01]  /*7530*/  ISETP.GT.AND P4, PT, R0, 0x80, P2 ;  /* 0x000000800000780c */ /* 0x000fe20001784270 */
[----:B------:R-:W-:Y:S01]  /*7540*/  IMAD.WIDE.U32 R8, R204, 0xf0, R192 ;  /* 0x000000f0cc087825 */ /* 0x000fe200078e00c0 */
[----:B------:R-:W-:Y:S03]  /*7550*/  BSSY B1, `(.L_x_78) ;  /* 0x0000009000017945 */ /* 0x000fe60003800000 */
[----:B------:R-:W-:Y:S01]  /*7560*/  FMUL R7, R4, R23 ;  /* 0x0000001704077220 */ /* 0x000fe20000400000 */
[----:B------:R-:W-:-:S03]  /*7570*/  IMAD.MOV.U32 R6, RZ, RZ, R8 ;  /* 0x000000ffff067224 */ /* 0x000fc600078e0008 */
[----:B------:R-:W-:-:S05]  /*7580*/  FFMA R7, R168, R200, R7 ;  /* 0x000000c8a8077223 */ /* 0x000fca0000000007 */
[----:B------:R-:W-:Y:S01]  /*7590*/  F2FP.BF16.F32.PACK_AB R4, RZ, R7 ;  /* 0x00000007ff04723e */ /* 0x000fe200000010ff */
[----:B------:R-:W-:-:S05]  /*75a0*/  IMAD.IADD R7, R205, 0x1, R9 ;  /* 0x00000001cd077824 */ /* 0x000fca00078e0209 */
[----:B------:R0:W-:Y:S01]  /*75b0*/  @P5 STG.E.U16 desc[UR54][R6.64+0x20], R4 ;  /* 0x0000200406005986 */ /* 0x0001e2000c101536 */
[----:B------:R-:W-:Y:S05]  /*75c0*/  @!P4 BRA `(.L_x_79) ;  /* 0x000000000004c947 */ /* 0x000fea0003800000 */
[----:B------:R0:W5:Y:S02]  /*75d0*/  LDG.E.LTC128B.U16 R198, desc[UR54][R214.64+0x22] ;  /* 0x00002236d6c67981 */ /* 0x000164000c1e1520 */
.L_x_79:
[----:B------:R-:W-:Y:S05]  /*75e0*/  BSYNC B1 ;  /* 0x0000000000017941 */ /* 0x000fea0003800000 */
.L_x_78:
        /* <DEDUP_REMOVED lines=9> */
.L_x_81:
[----:B------:R-:W-:Y:S05]  /*7680*/  BSYNC B1 ;  /* 0x0000000000017941 */ /* 0x000fea0003800000 */
.L_x_80:
[----:B0----5:R-:W-:Y:S01]  /*7690*/  IMAD.U32 R4, R198, 0x10000, RZ ;  /* 0x00010000c6047824 */ /* 0x021fe200078e00ff */
[----:B------:R-:W-:Y:S01]  /*76a0*/  ISETP.GT.AND P2, PT, R0, 0x88, P2 ;  /* 0x000000880000780c */ /* 0x000fe20001744270 */
[----:B------:R-:W-:Y:S02]  /*76b0*/  BSSY B1, `(.L_x_82) ;  /* 0x0000009000017945 */ /* 0x000fe40003800000 */
[----:B------:R-:W-:Y:S01]  /*76c0*/  FMUL R9, R4, R23 ;  /* 0x0000001704097220 */ /* 0x000fe20000400000 */
[----:B------:R-:W-:-:S03]  /*76d0*/  IADD3 R4, P4, R220, R8, RZ ;  /* 0x00000008dc047210 */ /* 0x000fc60007f9e0ff */
[----:B------:R-:W-:Y:S02]  /*76e0*/  FFMA R9, R170, R200, R9 ;  /* 0x000000c8aa097223 */ /* 0x000fe40000000009 */
[----:B------:R-:W-:-:S03]  /*76f0*/  IMAD.X R5, R5, 0x1, R7, P4 ;  /* 0x0000000105057824 */ /* 0x000fc600020e0607 */
[----:B------:R-:W-:-:S05]  /*7700*/  F2FP.BF16.F32.PACK_AB R9, RZ, R9 ;  /* 0x00000009ff09723e */ /* 0x000fca00000010ff */
[----:B------:R0:W-:Y:S01]  /*7710*/  @P3 STG.E.U16 desc[UR54][R4.64+0x20], R9 ;  /* 0x0000200904003986 */ /* 0x0001e2000c101536 */
[----:B------:R-:W-:Y:S05]  /*7720*/  @!P2 BRA `(.L_x_83) ;  /* 0x000000000004a947 */ /* 0x000fea0003800000 */
[----:B------:R0:W5:Y:S02]  /*7730*/  LDG.E.LTC128B.U16 R198, desc[UR54][R14.64+0x22] ;  /* 0x000022360ec67981 */ /* 0x000164000c1e1520 */
.L_x_83:
[----:B------:R-:W-:Y:S05]  /*7740*/  BSYNC B1 ;  /* 0x0000000000017941 */ /* 0x000fea0003800000 */
.L_x_82:
        /* <DEDUP_REMOVED lines=9> */
.L_x_85:
[----:B------:R-:W-:Y:S05]  /*77e0*/  BSYNC B1 ;  /* 0x0000000000017941 */ /* 0x000fea0003800000 */
.L_x_84:
        /* <DEDUP_REMOVED lines=9> */
.L_x_87:
[----:B------:R-:W-:Y:S05]  /*7880*/  BSYNC B1 ;  /* 0x0000000000017941 */ /* 0x000fea0003800000 */
.L_x_86:
        /* <DEDUP_REMOVED lines=9> */
.L_x_89:
[----:B------:R-:W-:Y:S05]  /*7920*/  BSYNC B1 ;  /* 0x0000000000017941 */ /* 0x000fea0003800000 */
.L_x_88:
        /* <DEDUP_REMOVED lines=9> */
.L_x_91:
[----:B------:R-:W-:Y:S05]  /*79c0*/  BSYNC B1 ;  /* 0x0000000000017941 */ /* 0x000fea0003800000 */
.L_x_90:
        /* <DEDUP_REMOVED lines=10> */
.L_x_93:
[----:B------:R-:W-:Y:S05]  /*7a70*/  BSYNC B1 ;  /* 0x0000000000017941 */ /* 0x000fea0003800000 */
.L_x_92:
        /* <DEDUP_REMOVED lines=10> */
.L_x_95:
[----:B------:R-:W-:Y:S05]  /*7b20*/  BSYNC B1 ;  /* 0x0000000000017941 */ /* 0x000fea0003800000 */
.L_x_94:
        /* <DEDUP_REMOVED lines=9> */
.L_x_97:
[----:B------:R-:W-:Y:S05]  /*7bc0*/  BSYNC B1 ;  /* 0x0000000000017941 */ /* 0x000fea0003800000 */
.L_x_96:
        /* <DEDUP_REMOVED lines=9> */
.L_x_99:
[----:B------:R-:W-:Y:S05]  /*7c60*/  BSYNC B1 ;  /* 0x0000000000017941 */ /* 0x000fea0003800000 */
.L_x_98:
        /* <DEDUP_REMOVED lines=10> */
.L_x_101:
[----:B------:R-:W-:Y:S05]  /*7d10*/  BSYNC B1 ;  /* 0x0000000000017941 */ /* 0x000fea0003800000 */
.L_x_100:
        /* <DEDUP_REMOVED lines=10> */
.L_x_103:
[----:B------:R-:W-:Y:S05]  /*7dc0*/  BSYNC B1 ;  /* 0x0000000000017941 */ /* 0x000fea0003800000 */
.L_x_102:
        /* <DEDUP_REMOVED lines=9> */
.L_x_105:
[----:B------:R-:W-:Y:S05]  /*7e60*/  BSYNC B1 ;  /* 0x0000000000017941 */ /* 0x000fea0003800000 */
.L_x_104:
        /* <DEDUP_REMOVED lines=9> */
.L_x_107:
[----:B------:R-:W-:Y:S05]  /*7f00*/  BSYNC B1 ;  /* 0x0000000000017941 */ /* 0x000fea0003800000 */
.L_x_106:
        /* <DEDUP_REMOVED lines=9> */
.L_x_109:
[----:B------:R-:W-:Y:S05]  /*7fa0*/  BSYNC B1 ;  /* 0x0000000000017941 */ /* 0x000fea0003800000 */
.L_x_108:
        /* <DEDUP_REMOVED lines=9> */
.L_x_111:
[----:B------:R-:W-:Y:S05]  /*8040*/  BSYNC B1 ;  /* 0x0000000000017941 */ /* 0x000fea0003800000 */
.L_x_110:
        /* <DEDUP_REMOVED lines=9> */
.L_x_113:
[----:B------:R-:W-:Y:S05]  /*80e0*/  BSYNC B1 ;  /* 0x0000000000017941 */ /* 0x000fea0003800000 */
.L_x_112:
        /* <DEDUP_REMOVED lines=9> */
.L_x_115:
[----:B------:R-:W-:Y:S05]  /*8180*/  BSYNC B1 ;  /* 0x0000000000017941 */ /* 0x000fea0003800000 */
.L_x_114:
        /* <DEDUP_REMOVED lines=9> */
.L_x_117:
[----:B------:R-:W-:Y:S05]  /*8220*/  BSYNC B1 ;  /* 0x0000000000017941 */ /* 0x000fea0003800000 */
.L_x_116:
        /* <DEDUP_REMOVED lines=9> */
.L_x_119:
[----:B------:R-:W-:Y:S05]  /*82c0*/  BSYNC B1 ;  /* 0x0000000000017941 */ /* 0x000fea0003800000 */
.L_x_118:
        /* <DEDUP_REMOVED lines=9> */
.L_x_121:
[----:B------:R-:W-:Y:S05]  /*8360*/  BSYNC B1 ;  /* 0x0000000000017941 */ /* 0x000fea0003800000 */
.L_x_120:
        /* <DEDUP_REMOVED lines=9> */
.L_x_123:
[----:B------:R-:W-:Y:S05]  /*8400*/  BSYNC B1 ;  /* 0x0000000000017941 */ /* 0x000fea0003800000 */
.L_x_122:
        /* <DEDUP_REMOVED lines=10> */
.L_x_125:
[----:B------:R-:W-:Y:S05]  /*84b0*/  BSYNC B1 ;  /* 0x0000000000017941 */ /* 0x000fea0003800000 */
.L_x_124:
        /* <DEDUP_REMOVED lines=10> */
.L_x_127:
[----:B------:R-:W-:Y:S05]  /*8560*/  BSYNC B1 ;  /* 0x0000000000017941 */ /* 0x000fea0003800000 */
.L_x_126:
        /* <DEDUP_REMOVED lines=9> */
.L_x_129:
[----:B------:R-:W-:Y:S05]  /*8600*/  BSYNC B1 ;  /* 0x0000000000017941 */ /* 0x000fea0003800000 */
.L_x_128:
        /* <DEDUP_REMOVED lines=9> */
.L_x_131:
[----:B------:R-:W-:Y:S05]  /*86a0*/  BSYNC B1 ;  /* 0x0000000000017941 */ /* 0x000fea0003800000 */
.L_x_130:
        /* <DEDUP_REMOVED lines=10> */
.L_x_133:
[----:B------:R-:W-:Y:S05]  /*8750*/  BSYNC B1 ;  /* 0x0000000000017941 */ /* 0x000fea0003800000 */
.L_x_132:
        /* <DEDUP_REMOVED lines=10> */
.L_x_135:
[----:B------:R-:W-:Y:S05]  /*8800*/  BSYNC B1 ;  /* 0x0000000000017941 */ /* 0x000fea0003800000 */
.L_x_134:
        /* <DEDUP_REMOVED lines=9> */
.L_x_137:
[----:B------:R-:W-:Y:S05]  /*88a0*/  BSYNC B1 ;  /* 0x0000000000017941 */ /* 0x000fea0003800000 */
.L_x_136:
        /* <DEDUP_REMOVED lines=9> */
.L_x_139:
[----:B------:R-:W-:Y:S05]  /*8940*/  BSYNC B1 ;  /* 0x0000000000017941 */ /* 0x000fea0003800000 */
.L_x_138:
        /* <DEDUP_REMOVED lines=9> */
.L_x_141:
[----:B------:R-:W-:Y:S05]  /*89e0*/  BSYNC B1 ;  /* 0x0000000000017941 */ /* 0x000fea0003800000 */
.L_x_140:
        /* <DEDUP_REMOVED lines=9> */
.L_x_143:
[----:B------:R-:W-:Y:S05]  /*8a80*/  BSYNC B1 ;  /* 0x0000000000017941 */ /* 0x000fea0003800000 */
.L_x_142:
        /* <DEDUP_REMOVED lines=9> */
.L_x_145:
[----:B------:R-:W-:Y:S05]  /*8b20*/  BSYNC B1 ;  /* 0x0000000000017941 */ /* 0x000fea0003800000 */
.L_x_144:
        /* <DEDUP_REMOVED lines=9> */
.L_x_147:
[----:B------:R-:W-:Y:S05]  /*8bc0*/  BSYNC B1 ;  /* 0x0000000000017941 */ /* 0x000fea0003800000 */
.L_x_146:
        /* <DEDUP_REMOVED lines=9> */
.L_x_149:
[----:B------:R-:W-:Y:S05]  /*8c60*/  BSYNC B1 ;  /* 0x0000000000017941 */ /* 0x000fea0003800000 */
.L_x_148:
        /* <DEDUP_REMOVED lines=9> */
.L_x_151:
[----:B------:R-:W-:Y:S05]  /*8d00*/  BSYNC B1 ;  /* 0x0000000000017941 */ /* 0x000fea0003800000 */
.L_x_150:
        /* <DEDUP_REMOVED lines=9> */
.L_x_153:
[----:B------:R-:W-:Y:S05]  /*8da0*/  BSYNC B1 ;  /* 0x0000000000017941 */ /* 0x000fea0003800000 */
.L_x_152:
        /* <DEDUP_REMOVED lines=9> */
.L_x_155:
[----:B------:R-:W-:Y:S05]  /*8e40*/  BSYNC B1 ;  /* 0x0000000000017941 */ /* 0x000fea0003800000 */
.L_x_154:
        /* <DEDUP_REMOVED lines=10> */
.L_x_157:
[----:B------:R-:W-:Y:S05]  /*8ef0*/  BSYNC B1 ;  /* 0x0000000000017941 */ /* 0x000fea0003800000 */
.L_x_156:
        /* <DEDUP_REMOVED lines=10> */
.L_x_159:
[----:B------:R-:W-:Y:S05]  /*8fa0*/  BSYNC B1 ;  /* 0x0000000000017941 */ /* 0x000fea0003800000 */
.L_x_158:
        /* <DEDUP_REMOVED lines=9> */
.L_x_161:
[----:B------:R-:W-:Y:S05]  /*9040*/  BSYNC B1 ;  /* 0x0000000000017941 */ /* 0x000fea0003800000 */
.L_x_160:
        /* <DEDUP_REMOVED lines=9> */
.L_x_163:
[----:B------:R-:W-:Y:S05]  /*90e0*/  BSYNC B1 ;  /* 0x0000000000017941 */ /* 0x000fea0003800000 */
.L_x_162:
        /* <DEDUP_REMOVED lines=10> */
.L_x_165:
[----:B------:R-:W-:Y:S05]  /*9190*/  BSYNC B1 ;  /* 0x0000000000017941 */ /* 0x000fea0003800000 */
.L_x_164:
        /* <DEDUP_REMOVED lines=10> */
.L_x_167:
[----:B------:R-:W-:Y:S05]  /*9240*/  BSYNC B1 ;  /* 0x0000000000017941 */ /* 0x000fea0003800000 */
.L_x_166:
        /* <DEDUP_REMOVED lines=9> */
.L_x_169:
[----:B------:R-:W-:Y:S05]  /*92e0*/  BSYNC B1 ;  /* 0x0000000000017941 */ /* 0x000fea0003800000 */
.L_x_168:
        /* <DEDUP_REMOVED lines=9> */
.L_x_171:
[----:B------:R-:W-:Y:S05]  /*9380*/  BSYNC B1 ;  /* 0x0000000000017941 */ /* 0x000fea0003800000 */
.L_x_170:
        /* <DEDUP_REMOVED lines=9> */
.L_x_173:
[----:B------:R-:W-:Y:S05]  /*9420*/  BSYNC B1 ;  /* 0x0000000000017941 */ /* 0x000fea0003800000 */
.L_x_172:
        /* <DEDUP_REMOVED lines=9> */
.L_x_175:
[----:B------:R-:W-:Y:S05]  /*94c0*/  BSYNC B1 ;  /* 0x0000000000017941 */ /* 0x000fea0003800000 */
.L_x_174:
        /* <DEDUP_REMOVED lines=9> */
.L_x_177:
[----:B------:R-:W-:Y:S05]  /*9560*/  BSYNC B1 ;  /* 0x0000000000017941 */ /* 0x000fea0003800000 */
.L_x_176:
        /* <DEDUP_REMOVED lines=9> */
.L_x_179:
[----:B------:R-:W-:Y:S05]  /*9600*/  BSYNC B1 ;  /* 0x0000000000017941 */ /* 0x000fea0003800000 */
.L_x_178:
        /* <DEDUP_REMOVED lines=9> */
.L_x_181:
[----:B------:R-:W-:Y:S05]  /*96a0*/  BSYNC B1 ;  /* 0x0000000000017941 */ /* 0x000fea0003800000 */
.L_x_180:
        /* <DEDUP_REMOVED lines=9> */
.L_x_183:
[----:B------:R-:W-:Y:S05]  /*9740*/  BSYNC B1 ;  /* 0x0000000000017941 */ /* 0x000fea0003800000 */
.L_x_182:
        /* <DEDUP_REMOVED lines=9> */
.L_x_185:
[----:B------:R-:W-:Y:S05]  /*97e0*/  BSYNC B1 ;  /* 0x0000000000017941 */ /* 0x000fea0003800000 */
.L_x_184:
        /* <DEDUP_REMOVED lines=9> */
.L_x_187:
[----:B------:R-:W-:Y:S05]  /*9880*/  BSYNC B1 ;  /* 0x0000000000017941 */ /* 0x000fea0003800000 */
.L_x_186:
        /* <DEDUP_REMOVED lines=10> */
.L_x_189:
[----:B------:R-:W-:Y:S05]  /*9930*/  BSYNC B1 ;  /* 0x0000000000017941 */ /* 0x000fea0003800000 */
.L_x_188:
        /* <DEDUP_REMOVED lines=10> */
.L_x_191:
[----:B------:R-:W-:Y:S05]  /*99e0*/  BSYNC B1 ;  /* 0x0000000000017941 */ /* 0x000fea0003800000 */
.L_x_190:
        /* <DEDUP_REMOVED lines=9> */
.L_x_193:
[----:B------:R-:W-:Y:S05]  /*9a80*/  BSYNC B1 ;  /* 0x0000000000017941 */ /* 0x000fea0003800000 */
.L_x_192:
        /* <DEDUP_REMOVED lines=9> */
.L_x_195:
[----:B------:R-:W-:Y:S05]  /*9b20*/  BSYNC B1 ;  /* 0x0000000000017941 */ /* 0x000fea0003800000 */
.L_x_194:
        /* <DEDUP_REMOVED lines=10> */
.L_x_197:
[----:B------:R-:W-:Y:S05]  /*9bd0*/  BSYNC B1 ;  /* 0x0000000000017941 */ /* 0x000fea0003800000 */
.L_x_196:
        /* <DEDUP_REMOVED lines=10> */
.L_x_199:
[----:B------:R-:W-:Y:S05]  /*9c80*/  BSYNC B1 ;  /* 0x0000000000017941 */ /* 0x000fea0003800000 */
.L_x_198:
        /* <DEDUP_REMOVED lines=9> */
.L_x_201:
[----:B------:R-:W-:Y:S05]  /*9d20*/  BSYNC B1 ;  /* 0x0000000000017941 */ /* 0x000fea0003800000 */
.L_x_200:
        /* <DEDUP_REMOVED lines=9> */
.L_x_203:
[----:B------:R-:W-:Y:S05]  /*9dc0*/  BSYNC B1 ;  /* 0x0000000000017941 */ /* 0x000fea0003800000 */
.L_x_202:
        /* <DEDUP_REMOVED lines=9> */
.L_x_205:
[----:B------:R-:W-:Y:S05]  /*9e60*/  BSYNC B1 ;  /* 0x0000000000017941 */ /* 0x000fea0003800000 */
.L_x_204:
        /* <DEDUP_REMOVED lines=9> */
.L_x_207:
[----:B------:R-:W-:Y:S05]  /*9f00*/  BSYNC B1 ;  /* 0x0000000000017941 */ /* 0x000fea0003800000 */
.L_x_206:
        /* <DEDUP_REMOVED lines=9> */
.L_x_209:
[----:B------:R-:W-:Y:S05]  /*9fa0*/  BSYNC B1 ;  /* 0x0000000000017941 */ /* 0x000fea0003800000 */
.L_x_208:
        /* <DEDUP_REMOVED lines=9> */
.L_x_211:
[----:B------:R-:W-:Y:S05]  /*a040*/  BSYNC B1 ;  /* 0x0000000000017941 */ /* 0x000fea0003800000 */
.L_x_210:
        /* <DEDUP_REMOVED lines=9> */
.L_x_213:
[----:B------:R-:W-:Y:S05]  /*a0e0*/  BSYNC B1 ;  /* 0x0000000000017941 */ /* 0x000fea0003800000 */
.L_x_212:
        /* <DEDUP_REMOVED lines=9> */
.L_x_215:
[----:B------:R-:W-:Y:S05]  /*a180*/  BSYNC B1 ;  /* 0x0000000000017941 */ /* 0x000fea0003800000 */
.L_x_214:
        /* <DEDUP_REMOVED lines=9> */
.L_x_217:
[----:B------:R-:W-:Y:S05]  /*a220*/  BSYNC B1 ;  /* 0x0000000000017941 */ /* 0x000fea0003800000 */
.L_x_216:
        /* <DEDUP_REMOVED lines=9> */
.L_x_219:
[----:B------:R-:W-:Y:S05]  /*a2c0*/  BSYNC B1 ;  /* 0x0000000000017941 */ /* 0x000fea0003800000 */
.L_x_218:
        /* <DEDUP_REMOVED lines=10> */
.L_x_221:
[----:B------:R-:W-:Y:S05]  /*a370*/  BSYNC B1 ;  /* 0x0000000000017941 */ /* 0x000fea0003800000 */
.L_x_220:
        /* <DEDUP_REMOVED lines=10> */
.L_x_223:
[----:B------:R-:W-:Y:S05]  /*a420*/  BSYNC B1 ;  /* 0x0000000000017941 */ /* 0x000fea0003800000 */
.L_x_222:
        /* <DEDUP_REMOVED lines=9> */
.L_x_225:
[----:B------:R-:W-:Y:S05]  /*a4c0*/  BSYNC B1 ;  /* 0x0000000000017941 */ /* 0x000fea0003800000 */
.L_x_224:
        /* <DEDUP_REMOVED lines=9> */
.L_x_227:
[----:B------:R-:W-:Y:S05]  /*a560*/  BSYNC B1 ;  /* 0x0000000000017941 */ /* 0x000fea0003800000 */
.L_x_226:
        /* <DEDUP_REMOVED lines=10> */
.L_x_229:
[----:B------:R-:W-:Y:S05]  /*a610*/  BSYNC B1 ;  /* 0x0000000000017941 */ /* 0x000fea0003800000 */
.L_x_228:
        /* <DEDUP_REMOVED lines=10> */
.L_x_231:
[----:B------:R-:W-:Y:S05]  /*a6c0*/  BSYNC B1 ;  /* 0x0000000000017941 */ /* 0x000fea0003800000 */
.L_x_230:
        /* <DEDUP_REMOVED lines=9> */
.L_x_233:
[----:B------:R-:W-:Y:S05]  /*a760*/  BSYNC B1 ;  /* 0x0000000000017941 */ /* 0x000fea0003800000 */
.L_x_232:
        /* <DEDUP_REMOVED lines=9> */
.L_x_235:
[----:B------:R-:W-:Y:S05]  /*a800*/  BSYNC B1 ;  /* 0x0000000000017941 */ /* 0x000fea0003800000 */
.L_x_234:
        /* <DEDUP_REMOVED lines=9> */
.L_x_237:
[----:B------:R-:W-:Y:S05]  /*a8a0*/  BSYNC B1 ;  /* 0x0000000000017941 */ /* 0x000fea0003800000 */
.L_x_236:
        /* <DEDUP_REMOVED lines=9> */
.L_x_239:
[----:B------:R-:W-:Y:S05]  /*a940*/  BSYNC B1 ;  /* 0x0000000000017941 */ /* 0x000fea0003800000 */
.L_x_238:
        /* <DEDUP_REMOVED lines=9> */
.L_x_241:
[----:B------:R-:W-:Y:S05]  /*a9e0*/  BSYNC B1 ;  /* 0x0000000000017941 */ /* 0x000fea0003800000 */
.L_x_240:
        /* <DEDUP_REMOVED lines=9> */
.L_x_243:
[----:B------:R-:W-:Y:S05]  /*aa80*/  BSYNC B1 ;  /* 0x0000000000017941 */ /* 0x000fea0003800000 */
.L_x_242:
        /* <DEDUP_REMOVED lines=9> */
.L_x_245:
[----:B------:R-:W-:Y:S05]  /*ab20*/  BSYNC B1 ;  /* 0x0000000000017941 */ /* 0x000fea0003800000 */
.L_x_244:
        /* <DEDUP_REMOVED lines=9> */
.L_x_247:
[----:B------:R-:W-:Y:S05]  /*abc0*/  BSYNC B1 ;  /* 0x0000000000017941 */ /* 0x000fea0003800000 */
.L_x_246:
        /* <DEDUP_REMOVED lines=9> */
.L_x_249:
[----:B------:R-:W-:Y:S05]  /*ac60*/  BSYNC B1 ;  /* 0x0000000000017941 */ /* 0x000fea0003800000 */
.L_x_248:
        /* <DEDUP_REMOVED lines=9> */
.L_x_251:
[----:B------:R-:W-:Y:S05]  /*ad00*/  BSYNC B1 ;  /* 0x0000000000017941 */ /* 0x000fea0003800000 */
.L_x_250:
        /* <DEDUP_REMOVED lines=10> */
.L_x_253:
[----:B------:R-:W-:Y:S05]  /*adb0*/  BSYNC B1 ;  /* 0x0000000000017941 */ /* 0x000fea0003800000 */
.L_x_252:
        /* <DEDUP_REMOVED lines=10> */
.L_x_255:
[----:B------:R-:W-:Y:S05]  /*ae60*/  BSYNC B1 ;  /* 0x0000000000017941 */ /* 0x000fea0003800000 */
.L_x_254:
        /* <DEDUP_REMOVED lines=9> */
.L_x_257:
[----:B------:R-:W-:Y:S05]  /*af00*/  BSYNC B1 ;  /* 0x0000000000017941 */ /* 0x000fea0003800000 */
.L_x_256:
        /* <DEDUP_REMOVED lines=9> */
.L_x_259:
[----:B------:R-:W-:Y:S05]  /*afa0*/  BSYNC B1 ;  /* 0x0000000000017941 */ /* 0x000fea0003800000 */
.L_x_258:
        /* <DEDUP_REMOVED lines=10> */
.L_x_261:
[----:B------:R-:W-:Y:S05]  /*b050*/  BSYNC B1 ;  /* 0x0000000000017941 */ /* 0x000fea0003800000 */
.L_x_260:
        /* <DEDUP_REMOVED lines=10> */
.L_x_263:
[----:B------:R-:W-:Y:S05]  /*b100*/  BSYNC B1 ;  /* 0x0000000000017941 */ /* 0x000fea0003800000 */
.L_x_262:
        /* <DEDUP_REMOVED lines=9> */
.L_x_265:
[----:B------:R-:W-:Y:S05]  /*b1a0*/  BSYNC B1 ;  /* 0x0000000000017941 */ /* 0x000fea0003800000 */
.L_x_264:
        /* <DEDUP_REMOVED lines=9> */
.L_x_267:
[----:B------:R-:W-:Y:S05]  /*b240*/  BSYNC B1 ;  /* 0x0000000000017941 */ /* 0x000fea0003800000 */
.L_x_266:
        /* <DEDUP_REMOVED lines=9> */
.L_x_269:
[----:B------:R-:W-:Y:S05]  /*b2e0*/  BSYNC B1 ;  /* 0x0000000000017941 */ /* 0x000fea0003800000 */
.L_x_268:
        /* <DEDUP_REMOVED lines=9> */
.L_x_271:
[----:B------:R-:W-:Y:S05]  /*b380*/  BSYNC B1 ;  /* 0x0000000000017941 */ /* 0x000fea0003800000 */
.L_x_270:
        /* <DEDUP_REMOVED lines=9> */
.L_x_273:
[----:B------:R-:W-:Y:S05]  /*b420*/  BSYNC B1 ;  /* 0x0000000000017941 */ /* 0x000fea0003800000 */
.L_x_272:
        /* <DEDUP_REMOVED lines=9> */
.L_x_275:
[----:B------:R-:W-:Y:S05]  /*b4c0*/  BSYNC B1 ;  /* 0x0000000000017941 */ /* 0x000fea0003800000 */
.L_x_274:
        /* <DEDUP_REMOVED lines=9> */
.L_x_277:
[----:B------:R-:W-:Y:S05]  /*b560*/  BSYNC B1 ;  /* 0x0000000000017941 */ /* 0x000fea0003800000 */
.L_x_276:
        /* <DEDUP_REMOVED lines=9> */
.L_x_279:
[----:B------:R-:W-:Y:S05]  /*b600*/  BSYNC B1 ;  /* 0x0000000000017941 */ /* 0x000fea0003800000 */
.L_x_278:
        /* <DEDUP_REMOVED lines=9> */
.L_x_281:
[----:B------:R-:W-:Y:S05]  /*b6a0*/  BSYNC B1 ;  /* 0x0000000000017941 */ /* 0x000fea0003800000 */
.L_x_280:
        /* <DEDUP_REMOVED lines=9> */
.L_x_283:
[----:B------:R-:W-:Y:S05]  /*b740*/  BSYNC B1 ;  /* 0x0000000000017941 */ /* 0x000fea0003800000 */
.L_x_282:
        /* <DEDUP_REMOVED lines=10> */
.L_x_285:
[----:B------:R-:W-:Y:S05]  /*b7f0*/  BSYNC B1 ;  /* 0x0000000000017941 */ /* 0x000fea0003800000 */
.L_x_284:
        /* <DEDUP_REMOVED lines=10> */
.L_x_287:
[----:B------:R-:W-:Y:S05]  /*b8a0*/  BSYNC B1 ;  /* 0x0000000000017941 */ /* 0x000fea0003800000 */
.L_x_286:
        /* <DEDUP_REMOVED lines=9> */
.L_x_289:
[----:B------:R-:W-:Y:S05]  /*b940*/  BSYNC B1 ;  /* 0x0000000000017941 */ /* 0x000fea0003800000 */
.L_x_288:
        /* <DEDUP_REMOVED lines=9> */
.L_x_291:
[----:B------:R-:W-:Y:S05]  /*b9e0*/  BSYNC B1 ;  /* 0x0000000000017941 */ /* 0x000fea0003800000 */
.L_x_290:
        /* <DEDUP_REMOVED lines=10> */
.L_x_293:
[----:B------:R-:W-:Y:S05]  /*ba90*/  BSYNC B1 ;  /* 0x0000000000017941 */ /* 0x000fea0003800000 */
.L_x_292:
        /* <DEDUP_REMOVED lines=10> */
.L_x_295:
[----:B------:R-:W-:Y:S05]  /*bb40*/  BSYNC B1 ;  /* 0x0000000000017941 */ /* 0x000fea0003800000 */
.L_x_294:
        /* <DEDUP_REMOVED lines=9> */
.L_x_297:
[----:B------:R-:W-:Y:S05]  /*bbe0*/  BSYNC B1 ;  /* 0x0000000000017941 */ /* 0x000fea0003800000 */
.L_x_296:
        /* <DEDUP_REMOVED lines=9> */
.L_x_299:
[----:B------:R-:W-:Y:S05]  /*bc80*/  BSYNC B1 ;  /* 0x0000000000017941 */ /* 0x000fea0003800000 */
.L_x_298:
        /* <DEDUP_REMOVED lines=9> */
.L_x_301:
[----:B------:R-:W-:Y:S05]  /*bd20*/  BSYNC B1 ;  /* 0x0000000000017941 */ /* 0x000fea0003800000 */
.L_x_300:
        /* <DEDUP_REMOVED lines=9> */
.L_x_303:
[----:B------:R-:W-:Y:S05]  /*bdc0*/  BSYNC B1 ;  /* 0x0000000000017941 */ /* 0x000fea0003800000 */
.L_x_302:
        /* <DEDUP_REMOVED lines=9> */
.L_x_305:
[----:B------:R-:W-:Y:S05]  /*be60*/  BSYNC B1 ;  /* 0x0000000000017941 */ /* 0x000fea0003800000 */
.L_x_304:
        /* <DEDUP_REMOVED lines=9> */
.L_x_307:
[----:B------:R-:W-:Y:S05]  /*bf00*/  BSYNC B1 ;  /* 0x0000000000017941 */ /* 0x000fea0003800000 */
.L_x_306:
        /* <DEDUP_REMOVED lines=9> */
.L_x_309:
[----:B------:R-:W-:Y:S05]  /*bfa0*/  BSYNC B1 ;  /* 0x0000000000017941 */ /* 0x000fea0003800000 */
.L_x_308:
        /* <DEDUP_REMOVED lines=9> */
.L_x_311:
[----:B------:R-:W-:Y:S05]  /*c040*/  BSYNC B1 ;  /* 0x0000000000017941 */ /* 0x000fea0003800000 */
.L_x_310:
        /* <DEDUP_REMOVED lines=9> */
.L_x_313:
[----:B------:R-:W-:Y:S05]  /*c0e0*/  BSYNC B1 ;  /* 0x0000000000017941 */ /* 0x000fea0003800000 */
.L_x_312:
        /* <DEDUP_REMOVED lines=9> */
.L_x_315:
[----:B------:R-:W-:Y:S05]  /*c180*/  BSYNC B1 ;  /* 0x0000000000017941 */ /* 0x000fea0003800000 */
.L_x_314:
        /* <DEDUP_REMOVED lines=10> */
.L_x_317:
[----:B------:R-:W-:Y:S05]  /*c230*/  BSYNC B1 ;  /* 0x0000000000017941 */ /* 0x000fea0003800000 */
.L_x_316:
        /* <DEDUP_REMOVED lines=10> */
.L_x_319:
[----:B------:R-:W-:Y:S05]  /*c2e0*/  BSYNC B1 ;  /* 0x0000000000017941 */ /* 0x000fea0003800000 */
.L_x_318:
        /* <DEDUP_REMOVED lines=9> */
.L_x_321:
[----:B------:R-:W-:Y:S05]  /*c380*/  BSYNC B1 ;  /* 0x0000000000017941 */ /* 0x000fea0003800000 */
.L_x_320:
        /* <DEDUP_REMOVED lines=9> */
.L_x_323:
[----:B------:R-:W-:Y:S05]  /*c420*/  BSYNC B1 ;  /* 0x0000000000017941 */ /* 0x000fea0003800000 */
.L_x_322:
        /* <DEDUP_REMOVED lines=10> */
.L_x_325:
[----:B------:R-:W-:Y:S05]  /*c4d0*/  BSYNC B1 ;  /* 0x0000000000017941 */ /* 0x000fea0003800000 */
.L_x_324:
        /* <DEDUP_REMOVED lines=10> */
.L_x_327:
[----:B------:R-:W-:Y:S05]  /*c580*/  BSYNC B1 ;  /* 0x0000000000017941 */ /* 0x000fea0003800000 */
.L_x_326:
        /* <DEDUP_REMOVED lines=9> */
.L_x_329:
[----:B------:R-:W-:Y:S05]  /*c620*/  BSYNC B1 ;  /* 0x0000000000017941 */ /* 0x000fea0003800000 */
.L_x_328:
        /* <DEDUP_REMOVED lines=9> */
.L_x_331:
[----:B------:R-:W-:Y:S05]  /*c6c0*/  BSYNC B1 ;  /* 0x0000000000017941 */ /* 0x000fea0003800000 */
.L_x_330:
        /* <DEDUP_REMOVED lines=9> */
.L_x_333:
[----:B------:R-:W-:Y:S05]  /*c760*/  BSYNC B1 ;  /* 0x0000000000017941 */ /* 0x000fea0003800000 */
.L_x_332:
        /* <DEDUP_REMOVED lines=9> */
.L_x_335:
[----:B------:R-:W-:Y:S05]  /*c800*/  BSYNC B1 ;  /* 0x0000000000017941 */ /* 0x000fea0003800000 */
.L_x_334:
        /* <DEDUP_REMOVED lines=9> */
.L_x_337:
[----:B------:R-:W-:Y:S05]  /*c8a0*/  BSYNC B1 ;  /* 0x0000000000017941 */ /* 0x000fea0003800000 */
.L_x_336:
        /* <DEDUP_REMOVED lines=9> */
.L_x_339:
[----:B------:R-:W-:Y:S05]  /*c940*/  BSYNC B1 ;  /* 0x0000000000017941 */ /* 0x000fea0003800000 */
.L_x_338:
        /* <DEDUP_REMOVED lines=9> */
.L_x_341:
[----:B------:R-:W-:Y:S05]  /*c9e0*/  BSYNC B1 ;  /* 0x0000000000017941 */ /* 0x000fea0003800000 */
.L_x_340:
        /* <DEDUP_REMOVED lines=9> */
.L_x_343:
[----:B------:R-:W-:Y:S05]  /*ca80*/  BSYNC B1 ;  /* 0x0000000000017941 */ /* 0x000fea0003800000 */
.L_x_342:
        /* <DEDUP_REMOVED lines=9> */
.L_x_345:
[----:B------:R-:W-:Y:S05]  /*cb20*/  BSYNC B1 ;  /* 0x0000000000017941 */ /* 0x000fea0003800000 */
.L_x_344:
        /* <DEDUP_REMOVED lines=9> */
.L_x_347:
[----:B------:R-:W-:Y:S05]  /*cbc0*/  BSYNC B1 ;  /* 0x0000000000017941 */ /* 0x000fea0003800000 */
.L_x_346:
        /* <DEDUP_REMOVED lines=10> */
.L_x_349:
[----:B------:R-:W-:Y:S05]  /*cc70*/  BSYNC B1 ;  /* 0x0000000000017941 */ /* 0x000fea0003800000 */
.L_x_348:
        /* <DEDUP_REMOVED lines=10> */
.L_x_351:
[----:B------:R-:W-:Y:S05]  /*cd20*/  BSYNC B1 ;  /* 0x0000000000017941 */ /* 0x000fea0003800000 */
.L_x_350:
        /* <DEDUP_REMOVED lines=9> */
.L_x_353:
[----:B------:R-:W-:Y:S05]  /*cdc0*/  BSYNC B1 ;  /* 0x0000000000017941 */ /* 0x000fea0003800000 */
.L_x_352:
        /* <DEDUP_REMOVED lines=9> */
.L_x_355:
[----:B------:R-:W-:Y:S05]  /*ce60*/  BSYNC B1 ;  /* 0x0000000000017941 */ /* 0x000fea0003800000 */
.L_x_354:
        /* <DEDUP_REMOVED lines=10> */
.L_x_357:
[----:B------:R-:W-:Y:S05]  /*cf10*/  BSYNC B1 ;  /* 0x0000000000017941 */ /* 0x000fea0003800000 */
.L_x_356:
        /* <DEDUP_REMOVED lines=10> */
.L_x_359:
[----:B------:R-:W-:Y:S05]  /*cfc0*/  BSYNC B1 ;  /* 0x0000000000017941 */ /* 0x000fea0003800000 */
.L_x_358:
        /* <DEDUP_REMOVED lines=9> */
.L_x_361:
[----:B------:R-:W-:Y:S05]  /*d060*/  BSYNC B1 ;  /* 0x0000000000017941 */ /* 0x000fea0003800000 */
.L_x_360:
        /* <DEDUP_REMOVED lines=9> */
.L_x_363:
[----:B------:R-:W-:Y:S05]  /*d100*/  BSYNC B1 ;  /* 0x0000000000017941 */ /* 0x000fea0003800000 */
.L_x_362:
        /* <DEDUP_REMOVED lines=9> */
.L_x_365:
[----:B------:R-:W-:Y:S05]  /*d1a0*/  BSYNC B1 ;  /* 0x0000000000017941 */ /* 0x000fea0003800000 */
.L_x_364:
        /* <DEDUP_REMOVED lines=9> */
.L_x_367:
[----:B------:R-:W-:Y:S05]  /*d240*/  BSYNC B1 ;  /* 0x0000000000017941 */ /* 0x000fea0003800000 */
.L_x_366:
        /* <DEDUP_REMOVED lines=9> */
.L_x_369:
[----:B------:R-:W-:Y:S05]  /*d2e0*/  BSYNC B1 ;  /* 0x0000000000017941 */ /* 0x000fea0003800000 */
.L_x_368:
        /* <DEDUP_REMOVED lines=9> */
.L_x_371:
[----:B------:R-:W-:Y:S05]  /*d380*/  BSYNC B1 ;  /* 0x0000000000017941 */ /* 0x000fea0003800000 */
.L_x_370:
        /* <DEDUP_REMOVED lines=9> */
.L_x_373:
[----:B------:R-:W-:Y:S05]  /*d420*/  BSYNC B1 ;  /* 0x0000000000017941 */ /* 0x000fea0003800000 */
.L_x_372:
        /* <DEDUP_REMOVED lines=9> */
.L_x_375:
[----:B------:R-:W-:Y:S05]  /*d4c0*/  BSYNC B1 ;  /* 0x0000000000017941 */ /* 0x000fea0003800000 */
.L_x_374:
        /* <DEDUP_REMOVED lines=9> */
.L_x_377:
[----:B------:R-:W-:Y:S05]  /*d560*/  BSYNC B1 ;  /* 0x0000000000017941 */ /* 0x000fea0003800000 */
.L_x_376:
        /* <DEDUP_REMOVED lines=9> */
.L_x_379:
[----:B------:R-:W-:Y:S05]  /*d600*/  BSYNC B1 ;  /* 0x0000000000017941 */ /* 0x000fea0003800000 */
.L_x_378:
[----:B------:R-:W-:Y:S05]  /*d610*/  @!P0 BRA `(.L_x_380) ;  /* 0x0000003000088947 */ /* 0x000fea0003800000 */
[----:B-----5:R-:W-:-:S04]  /*d620*/  IMAD.U32 R198, R198, 0x10000, RZ ;  /* 0x00010000c6c67824 */ /* 0x020fc800078e00ff */
[----:B------:R-:W-:-:S04]  /*d630*/  FMUL R198, R198, R23 ;  /* 0x00000017c6c67220 */ /* 0x000fc80000400000 */
[----:B------:R-:W-:-:S05]  /*d640*/  FFMA R198, R31, R200, R198 ;  /* 0x000000c81fc67223 */ /* 0x000fca00000000c6 */
[----:B------:R-:W-:-:S05]  /*d650*/  F2FP.BF16.F32.PACK_AB R198, RZ, R198 ;  /* 0x000000c6ffc6723e */ /* 0x000fca00000010ff */
[----:B------:R0:W-:Y:S01]  /*d660*/  STG.E.U16 desc[UR54][R4.64+0x152], R198 ;  /* 0x000152c604007986 */ /* 0x0001e2000c101536 */
[----:B------:R-:W-:Y:S05]  /*d670*/  BRA `(.L_x_380) ;  /* 0x0000002c00f07947 */ /* 0x000fea0003800000 */
.L_x_33:
[----:B------:R-:W-:Y:S01]  /*d680*/  ULDC.64 UR4, c[0x0][0x5c0] ;  /* 0x0001700000047ab9 */ /* 0x000fe20000000a00 */
[-C--:B------:R-:W-:Y:S01]  /*d690*/  FMUL R192, R192, R200.reuse ;  /* 0x000000c8c0c07220 */ /* 0x080fe20000400000 */
[----:B------:R-:W-:Y:S01]  /*d6a0*/  LEA R4, P2, R10, UR4, 0x1 ;  /* 0x000000040a047c11 */ /* 0x000fe2000f8408ff */
[----:B------:R-:W-:Y:S01]  /*d6b0*/  IMAD.SHL.U32 R11, R204, 0x10, RZ ;  /* 0x00000010cc0b7824 */ /* 0x000fe200078e00ff */
[----:B------:R-:W-:Y:S01]  /*d6c0*/  ISETP.GT.AND P3, PT, R3, 0x1, PT ;  /* 0x000000010300780c */ /* 0x000fe20003f64270 */
[----:B------:R-:W-:Y:S01]  /*d6d0*/  FMUL R193, R193, R200 ;  /* 0x000000c8c1c17220 */ /* 0x000fe20000400000 */
[----:B------:R-:W-:Y:S01]  /*d6e0*/  F2FP.BF16.F32.PACK_AB R192, RZ, R192 ;  /* 0x000000c0ffc0723e */ /* 0x000fe200000010ff */
[-C--:B------:R-:W-:Y:S01]  /*d6f0*/  FMUL R195, R195, R200.reuse ;  /* 0x000000c8c3c37220 */ /* 0x080fe20000400000 */
[----:B------:R-:W-:Y:S01]  /*d700*/  LEA.HI.X R5, R10, UR5, R5, 0x1, P2 ;  /* 0x000000050a057c11 */ /* 0x000fe200090f0c05 */
[-C--:B------:R-:W-:Y:S01]  /*d710*/  FMUL R194, R194, R200.reuse ;  /* 0x000000c8c2c27220 */ /* 0x080fe20000400000 */
[----:B------:R-:W-:Y:S01]  /*d720*/  ISETP.GT.AND P2, PT, R0, RZ, P3 ;  /* 0x000000ff0000720c */ /* 0x000fe20001f44270 */
[-C--:B------:R-:W-:Y:S01]  /*d730*/  FMUL R197, R197, R200.reuse ;  /* 0x000000c8c5c57220 */ /* 0x080fe20000400000 */
[----:B------:R-:W-:Y:S01]  /*d740*/  SHF.L.U64.HI R9, R204, 0x4, R205 ;  /* 0x00000004cc097819 */ /* 0x000fe200000102cd */
[----:B------:R-:W-:Y:S01]  /*d750*/  @P1 STG.E.U16 desc[UR54][R4.64], R192 ;  /* 0x000000c004001986 */ /* 0x000fe2000c101536 */
[----:B------:R-:W-:Y:S01]  /*d760*/  ISETP.GT.AND P1, PT, R0, 0x8, P3 ;  /* 0x000000080000780c */ /* 0x000fe20001f24270 */
[----:B------:R-:W-:Y:S01]  /*d770*/  FMUL R196, R196, R200 ;  /* 0x000000c8c4c47220 */ /* 0x000fe20000400000 */
[----:B------:R-:W-:Y:S01]  /*d780*/  IADD3 R6, P4, R11, R4, RZ ;  /* 0x000000040b067210 */ /* 0x000fe20007f9e0ff */
[-C--:B------:R-:W-:Y:S01]  /*d790*/  FMUL R199, R199, R200.reuse ;  /* 0x000000c8c7c77220 */ /* 0x080fe20000400000 */
[----:B------:R-:W-:Y:S01]  /*d7a0*/  ISETP.GT.AND P5, PT, R0, 0x8, P0 ;  /* 0x000000080000780c */ /* 0x000fe200007a4270 */
[-C--:B------:R-:W-:Y:S01]  /*d7b0*/  FMUL R198, R198, R200.reuse ;  /* 0x000000c8c6c67220 */ /* 0x080fe20000400000 */
[----:B------:R-:W-:Y:S01]  /*d7c0*/  F2FP.BF16.F32.PACK_AB R193, RZ, R193 ;  /* 0x000000c1ffc1723e */ /* 0x000fe200000010ff */
[----:B------:R-:W-:Y:S01]  /*d7d0*/  IMAD.X R7, R9, 0x1, R5, P4 ;  /* 0x0000000109077824 */ /* 0x000fe200020e0605 */
[----:B------:R-:W-:Y:S01]  /*d7e0*/  F2FP.BF16.F32.PACK_AB R195, RZ, R195 ;  /* 0x000000c3ffc3723e */ /* 0x000fe200000010ff */
[----:B------:R-:W-:Y:S01]  /*d7f0*/  FMUL R184, R184, R200 ;  /* 0x000000c8b8b87220 */ /* 0x000fe20000400000 */
[----:B------:R-:W-:Y:S01]  /*d800*/  F2FP.BF16.F32.PACK_AB R194, RZ, R194 ;  /* 0x000000c2ffc2723e */ /* 0x000fe200000010ff */
[----:B------:R-:W-:Y:S01]  /*d810*/  @P2 STG.E.U16 desc[UR54][R4.64+0x2], R193 ;  /* 0x000002c104002986 */ /* 0x000fe2000c101536 */
[----:B------:R-:W-:Y:S01]  /*d820*/  ISETP.GT.AND P2, PT, R3, 0x8, PT ;  /* 0x000000080300780c */ /* 0x000fe20003f44270 */
[----:B------:R-:W-:Y:S01]  /*d830*/  FMUL R185, R185, R200 ;  /* 0x000000c8b9b97220 */ /* 0x000fe20000400000 */
[----:B------:R-:W-:Y:S01]  /*d840*/  F2FP.BF16.F32.PACK_AB R197, RZ, R197 ;  /* 0x000000c5ffc5723e */ /* 0x000fe200000010ff */
[----:B------:R-:W-:Y:S01]  /*d850*/  @P1 STG.E.U16 desc[UR54][R6.64+0x2], R195 ;  /* 0x000002c306001986 */ /* 0x000fe2000c101536 */
[----:B------:R-:W-:Y:S01]  /*d860*/  ISETP.GT.AND P1, PT, R3, 0x9, PT ;  /* 0x000000090300780c */ /* 0x000fe20003f24270 */
[----:B------:R-:W-:Y:S01]  /*d870*/  IMAD R205, R205, 0xf0, RZ ;  /* 0x000000f0cdcd7824 */ /* 0x000fe200078e02ff */
[----:B------:R-:W-:Y:S01]  /*d880*/  F2FP.BF16.F32.PACK_AB R196, RZ, R196 ;  /* 0x000000c4ffc4723e */ /* 0x000fe200000010ff */
[----:B------:R-:W-:Y:S01]  /*d890*/  @P5 STG.E.U16 desc[UR54][R6.64], R194 ;  /* 0x000000c206005986 */ /* 0x000fe2000c101536 */
[----:B------:R-:W-:Y:S01]  /*d8a0*/  ISETP.GT.AND P4, PT, R0, RZ, P1 ;  /* 0x000000ff0000720c */ /* 0x000fe20000f84270 */
[----:B------:R-:W-:Y:S01]  /*d8b0*/  IMAD.WIDE.U32 R14, R204, 0xf0, R6 ;  /* 0x000000f0cc0e7825 */ /* 0x000fe200078e0006 */
[----:B------:R-:W-:-:S03]  /*d8c0*/  ISETP.GT.AND P5, PT, R0, RZ, P2 ;  /* 0x000000ff0000720c */ /* 0x000fc600017a4270 */
[----:B------:R-:W-:Y:S01]  /*d8d0*/  FMUL R186, R186, R200 ;  /* 0x000000c8baba7220 */ /* 0x000fe20000400000 */
[----:B------:R-:W-:Y:S01]  /*d8e0*/  F2FP.BF16.F32.PACK_AB R199, RZ, R199 ;  /* 0x000000c7ffc7723e */ /* 0x000fe200000010ff */
[----:B------:R-:W-:Y:S01]  /*d8f0*/  IMAD.IADD R15, R205, 0x1, R15 ;  /* 0x00000001cd0f7824 */ /* 0x000fe200078e020f */
[----:B------:R-:W-:Y:S01]  /*d900*/  F2FP.BF16.F32.PACK_AB R198, RZ, R198 ;  /* 0x000000c6ffc6723e */ /* 0x000fe200000010ff */
[----:B------:R-:W-:Y:S01]  /*d910*/  FMUL R187, R187, R200 ;  /* 0x000000c8bbbb7220 */ /* 0x000fe20000400000 */
[----:B------:R-:W-:Y:S01]  /*d920*/  F2FP.BF16.F32.PACK_AB R184, RZ, R184 ;  /* 0x000000b8ffb8723e */ /* 0x000fe200000010ff */
[-C--:B------:R-:W-:Y:S01]  /*d930*/  FMUL R188, R188, R200.reuse ;  /* 0x000000c8bcbc7220 */ /* 0x080fe20000400000 */
[----:B------:R-:W-:Y:S01]  /*d940*/  F2FP.BF16.F32.PACK_AB R185, RZ, R185 ;  /* 0x000000b9ffb9723e */ /* 0x000fe200000010ff */
[----:B------:R-:W-:Y:S01]  /*d950*/  FMUL R189, R189, R200 ;  /* 0x000000c8bdbd7220 */ /* 0x000fe20000400000 */
[----:B------:R-:W-:Y:S01]  /*d960*/  F2FP.BF16.F32.PACK_AB R186, RZ, R186 ;  /* 0x000000baffba723e */ /* 0x000fe200000010ff */
[----:B------:R-:W-:Y:S01]  /*d970*/  @P4 STG.E.U16 desc[UR54][R4.64+0x12], R197 ;  /* 0x000012c504004986 */ /* 0x000fe2000c101536 */
[----:B------:R-:W-:Y:S01]  /*d980*/  ISETP.GT.AND P4, PT, R0, 0x8, P1 ;  /* 0x000000080000780c */ /* 0x000fe20000f84270 */
[-C--:B------:R-:W-:Y:S01]  /*d990*/  FMUL R190, R190, R200.reuse ;  /* 0x000000c8bebe7220 */ /* 0x080fe20000400000 */
[----:B------:R-:W-:Y:S01]  /*d9a0*/  F2FP.BF16.F32.PACK_AB R187, RZ, R187 ;  /* 0x000000bbffbb723e */ /* 0x000fe200000010ff */
[----:B------:R-:W-:Y:S01]  /*d9b0*/  @P5 STG.E.U16 desc[UR54][R4.64+0x10], R196 ;  /* 0x000010c404005986 */ /* 0x000fe2000c101536 */
[----:B------:R-:W-:Y:S01]  /*d9c0*/  ISETP.GT.AND P5, PT, R0, 0x8, P2 ;  /* 0x000000080000780c */ /* 0x000fe200017a4270 */
[----:B------:R-:W-:Y:S01]  /*d9d0*/  FMUL R191, R191, R200 ;  /* 0x000000c8bfbf7220 */ /* 0x000fe20000400000 */
[----:B------:R-:W-:Y:S01]  /*d9e0*/  F2FP.BF16.F32.PACK_AB R188, RZ, R188 ;  /* 0x000000bcffbc723e */ /* 0x000fe200000010ff */
[-C--:B------:R-:W-:Y:S01]  /*d9f0*/  FMUL R177, R177, R200.reuse ;  /* 0x000000c8b1b17220 */ /* 0x080fe20000400000 */
[----:B------:R-:W-:Y:S01]  /*da00*/  F2FP.BF16.F32.PACK_AB R189, RZ, R189 ;  /* 0x000000bdffbd723e */ /* 0x000fe200000010ff */
[----:B------:R-:W-:Y:S01]  /*da10*/  FMUL R176, R176, R200 ;  /* 0x000000c8b0b07220 */ /* 0x000fe20000400000 */
[----:B------:R-:W-:Y:S01]  /*da20*/  F2FP.BF16.F32.PACK_AB R190, RZ, R190 ;  /* 0x000000beffbe723e */ /* 0x000fe200000010ff */
[-C--:B------:R-:W-:Y:S01]  /*da30*/  FMUL R178, R178, R200.reuse ;  /* 0x000000c8b2b27220 */ /* 0x080fe20000400000 */
[----:B------:R-:W-:Y:S01]  /*da40*/  F2FP.BF16.F32.PACK_AB R191, RZ, R191 ;  /* 0x000000bfffbf723e */ /* 0x000fe200000010ff */
[----:B------:R-:W-:Y:S01]  /*da50*/  @P4 STG.E.U16 desc[UR54][R6.64+0x12], R199 ;  /* 0x000012c706004986 */ /* 0x000fe2000c101536 */
[C---:B------:R-:W-:Y:S01]  /*da60*/  ISETP.GT.AND P4, PT, R0.reuse, 0x80, P0 ;  /* 0x000000800000780c */ /* 0x040fe20000784270 */
[-C--:B------:R-:W-:Y:S01]  /*da70*/  FMUL R179, R179, R200.reuse ;  /* 0x000000c8b3b37220 */ /* 0x080fe20000400000 */
[C---:B------:R-:W-:Y:S01]  /*da80*/  ISETP.GT.AND P0, PT, R0.reuse, 0x88, P0 ;  /* 0x000000880000780c */ /* 0x040fe20000704270 */
[----:B------:R-:W-:Y:S01]  /*da90*/  @P5 STG.E.U16 desc[UR54][R6.64+0x10], R198 ;  /* 0x000010c606005986 */ /* 0x000fe2000c101536 */
[----:B------:R-:W-:Y:S01]  /*daa0*/  ISETP.GT.AND P5, PT, R0, 0x80, P3 ;  /* 0x000000800000780c */ /* 0x000fe20001fa4270 */
[-C--:B------:R-:W-:Y:S01]  /*dab0*/  FMUL R180, R180, R200.reuse ;  /* 0x000000c8b4b47220 */ /* 0x080fe20000400000 */
[----:B------:R-:W-:Y:S01]  /*dac0*/  ISETP.GT.AND P3, PT, R0, 0x88, P3 ;  /* 0x000000880000780c */ /* 0x000fe20001f64270 */
[-C--:B------:R-:W-:Y:S01]  /*dad0*/  FMUL R181, R181, R200.reuse ;  /* 0x000000c8b5b57220 */ /* 0x080fe20000400000 */
[----:B------:R-:W-:Y:S01]  /*dae0*/  F2FP.BF16.F32.PACK_AB R177, RZ, R177 ;  /* 0x000000b1ffb1723e */ /* 0x000fe200000010ff */
[----:B------:R-:W-:Y:S01]  /*daf0*/  FMUL R182, R182, R200 ;  /* 0x000000c8b6b67220 */ /* 0x000fe20000400000 */
[----:B------:R-:W-:Y:S01]  /*db00*/  F2FP.BF16.F32.PACK_AB R176, RZ, R176 ;  /* 0x000000b0ffb0723e */ /* 0x000fe200000010ff */
[----:B------:R-:W-:Y:S01]  /*db10*/  FMUL R183, R183, R200 ;  /* 0x000000c8b7b77220 */ /* 0x000fe20000400000 */
[----:B------:R-:W-:Y:S01]  /*db20*/  F2FP.BF16.F32.PACK_AB R178, RZ, R178 ;  /* 0x000000b2ffb2723e */ /* 0x000fe200000010ff */
[----:B------:R-:W-:Y:S01]  /*db30*/  @P4 STG.E.U16 desc[UR54][R14.64], R184 ;  /* 0x000000b80e004986 */ /* 0x000fe2000c101536 */
[----:B------:R-:W-:Y:S01]  /*db40*/  IADD3 R12, P4, R11, R14, RZ ;  /* 0x0000000e0b0c7210 */ /* 0x000fe20007f9e0ff */
[-C--:B------:R-:W-:Y:S01]  /*db50*/  FMUL R168, R168, R200.reuse ;  /* 0x000000c8a8a87220 */ /* 0x080fe20000400000 */
[----:B------:R-:W-:Y:S01]  /*db60*/  F2FP.BF16.F32.PACK_AB R179, RZ, R179 ;  /* 0x000000b3ffb3723e */ /* 0x000fe200000010ff */
[----:B------:R-:W-:Y:S01]  /*db70*/  @P5 STG.E.U16 desc[UR54][R14.64+0x2], R185 ;  /* 0x000002b90e005986 */ /* 0x000fe2000c101536 */
[C---:B------:R-:W-:Y:S01]  /*db80*/  ISETP.GT.AND P5, PT, R0.reuse, 0x80, P2 ;  /* 0x000000800000780c */ /* 0x040fe200017a4270 */
[--C-:B------:R-:W-:Y:S01]  /*db90*/  IMAD.X R13, R9, 0x1, R15.reuse, P4 ;  /* 0x00000001090d7824 */ /* 0x100fe200020e060f */
[C---:B------:R-:W-:Y:S01]  /*dba0*/  ISETP.GT.AND P4, PT, R0.reuse, 0x80, P1 ;  /* 0x000000800000780c */ /* 0x040fe20000f84270 */
[-C--:B------:R-:W-:Y:S01]  /*dbb0*/  FMUL R169, R169, R200.reuse ;  /* 0x000000c8a9a97220 */ /* 0x080fe20000400000 */
[----:B------:R-:W-:Y:S01]  /*dbc0*/  ISETP.GT.AND P1, PT, R0, 0x88, P1 ;  /* 0x000000880000780c */ /* 0x000fe20000f24270 */
[-C--:B------:R-:W-:Y:S01]  /*dbd0*/  FMUL R170, R170, R200.reuse ;  /* 0x000000c8aaaa7220 */ /* 0x080fe20000400000 */
[----:B------:R-:W-:Y:S01]  /*dbe0*/  @P0 STG.E.U16 desc[UR54][R12.64], R186 ;  /* 0x000000ba0c000986 */ /* 0x000fe2000c101536 */
[----:B------:R-:W-:Y:S01]  /*dbf0*/  ISETP.GT.AND P0, PT, R3, 0x11, PT ;  /* 0x000000110300780c */ /* 0x000fe20003f04270 */
[----:B------:R-:W-:Y:S01]  /*dc00*/  FMUL R171, R171, R200 ;  /* 0x000000c8abab7220 */ /* 0x000fe20000400000 */
[----:B------:R-:W-:Y:S01]  /*dc10*/  F2FP.BF16.F32.PACK_AB R180, RZ, R180 ;  /* 0x000000b4ffb4723e */ /* 0x000fe200000010ff */
[----:B------:R-:W-:Y:S01]  /*dc20*/  @P3 STG.E.U16 desc[UR54][R12.64+0x2], R187 ;  /* 0x000002bb0c003986 */ /* 0x000fe2000c101536 */
[----:B------:R-:W-:Y:S01]  /*dc30*/  ISETP.GT.AND P3, PT, R0, 0x88, P2 ;  /* 0x000000880000780c */ /* 0x000fe20001764270 */
[-C--:B------:R-:W-:Y:S01]  /*dc40*/  FMUL R172, R172, R200.reuse ;  /* 0x000000c8acac7220 */ /* 0x080fe20000400000 */
[----:B------:R-:W-:Y:S01]  /*dc50*/  @P5 IMAD.MOV.U32 R20, RZ, RZ, R14 ;  /* 0x000000ffff145224 */ /* 0x000fe200078e000e */
[----:B------:R-:W-:Y:S01]  /*dc60*/  ISETP.GT.AND P2, PT, R3, 0x10, PT ;  /* 0x000000100300780c */ /* 0x000fe20003f44270 */
[----:B------:R-:W-:Y:S01]  /*dc70*/  @P5 IMAD.MOV.U32 R21, RZ, RZ, R15 ;  /* 0x000000ffff155224 */ /* 0x000fe200078e000f */
[----:B------:R-:W-:Y:S01]  /*dc80*/  F2FP.BF16.F32.PACK_AB R181, RZ, R181 ;  /* 0x000000b5ffb5723e */ /* 0x000fe200000010ff */
[----:B------:R-:W-:Y:S01]  /*dc90*/  FMUL R173, R173, R200 ;  /* 0x000000c8adad7220 */ /* 0x000fe20000400000 */
[----:B------:R-:W-:Y:S01]  /*dca0*/  F2FP.BF16.F32.PACK_AB R182, RZ, R182 ;  /* 0x000000b6ffb6723e */ /* 0x000fe200000010ff */
[-C--:B------:R-:W-:Y:S01]  /*dcb0*/  FMUL R175, R175, R200.reuse ;  /* 0x000000c8afaf7220 */ /* 0x080fe20000400000 */
[----:B------:R-:W-:Y:S01]  /*dcc0*/  @P5 STG.E.U16 desc[UR54][R20.64+0x10], R188 ;  /* 0x000010bc14005986 */ /* 0x000fe2000c101536 */
[----:B------:R-:W-:Y:S01]  /*dcd0*/  ISETP.GT.AND P5, PT, R0, RZ, P0 ;  /* 0x000000ff0000720c */ /* 0x000fe200007a4270 */
[-C--:B------:R-:W-:Y:S01]  /*dce0*/  FMUL R174, R174, R200.reuse ;  /* 0x000000c8aeae7220 */ /* 0x080fe20000400000 */
[----:B------:R-:W-:Y:S01]  /*dcf0*/  F2FP.BF16.F32.PACK_AB R183, RZ, R183 ;  /* 0x000000b7ffb7723e */ /* 0x000fe200000010ff */
[----:B------:R-:W-:Y:S01]  /*dd00*/  @P4 STG.E.U16 desc[UR54][R14.64+0x12], R189 ;  /* 0x000012bd0e004986 */ /* 0x000fe2000c101536 */
[----:B------:R-:W-:Y:S01]  /*dd10*/  ISETP.GT.AND P4, PT, R0, RZ, P2 ;  /* 0x000000ff0000720c */ /* 0x000fe20001784270 */
[----:B------:R-:W-:Y:S01]  /*dd20*/  FMUL R160, R160, R200 ;  /* 0x000000c8a0a07220 */ /* 0x000fe20000400000 */
[----:B------:R-:W-:Y:S01]  /*dd30*/  F2FP.BF16.F32.PACK_AB R168, RZ, R168 ;  /* 0x000000a8ffa8723e */ /* 0x000fe200000010ff */
[----:B------:R-:W-:Y:S01]  /*dd40*/  @P3 STG.E.U16 desc[UR54][R12.64+0x10], R190 ;  /* 0x000010be0c003986 */ /* 0x000fe2000c101536 */
[C---:B------:R-:W-:Y:S01]  /*dd50*/  ISETP.GT.AND P3, PT, R0.reuse, 0x8, P2 ;  /* 0x000000080000780c */ /* 0x040fe20001764270 */
[-C--:B------:R-:W-:Y:S01]  /*dd60*/  FMUL R161, R161, R200.reuse ;  /* 0x000000c8a1a17220 */ /* 0x080fe20000400000 */
[----:B------:R-:W-:Y:S01]  /*dd70*/  F2FP.BF16.F32.PACK_AB R169, RZ, R169 ;  /* 0x000000a9ffa9723e */ /* 0x000fe200000010ff */
[----:B------:R0:W-:Y:S01]  /*dd80*/  @P1 STG.E.U16 desc[UR54][R12.64+0x12], R191 ;  /* 0x000012bf0c001986 */ /* 0x0001e2000c101536 */
[----:B------:R-:W-:Y:S01]  /*dd90*/  ISETP.GT.AND P1, PT, R3, 0x18, PT ;  /* 0x000000180300780c */ /* 0x000fe20003f24270 */
[----:B------:R-:W-:Y:S01]  /*dda0*/  FMUL R163, R163, R200 ;  /* 0x000000c8a3a37220 */ /* 0x000fe20000400000 */
[----:B------:R-:W-:Y:S01]  /*ddb0*/  F2FP.BF16.F32.PACK_AB R170, RZ, R170 ;  /* 0x000000aaffaa723e */ /* 0x000fe200000010ff */
[----:B------:R1:W-:Y:S01]  /*ddc0*/  @P5 STG.E.U16 desc[UR54][R4.64+0x22], R177 ;  /* 0x000022b104005986 */ /* 0x0003e2000c101536 */
[----:B------:R-:W-:Y:S01]  /*ddd0*/  ISETP.GT.AND P5, PT, R0, 0x8, P0 ;  /* 0x000000080000780c */ /* 0x000fe200007a4270 */
[-C--:B------:R-:W-:Y:S01]  /*dde0*/  FMUL R162, R162, R200.reuse ;  /* 0x000000c8a2a27220 */ /* 0x080fe20000400000 */
[----:B------:R-:W-:Y:S01]  /*ddf0*/  F2FP.BF16.F32.PACK_AB R171, RZ, R171 ;  /* 0x000000abffab723e */ /* 0x000fe200000010ff */
[----:B------:R1:W-:Y:S01]  /*de00*/  @P4 STG.E.U16 desc[UR54][R4.64+0x20], R176 ;  /* 0x000020b004004986 */ /* 0x0003e2000c101536 */
[----:B------:R-:W-:Y:S01]  /*de10*/  ISETP.GT.AND P4, PT, R0, RZ, P1 ;  /* 0x000000ff0000720c */ /* 0x000fe20000f84270 */
[----:B------:R-:W-:Y:S01]  /*de20*/  FMUL R164, R164, R200 ;  /* 0x000000c8a4a47220 */ /* 0x000fe20000400000 */
[----:B------:R-:W-:Y:S01]  /*de30*/  F2FP.BF16.F32.PACK_AB R172, RZ, R172 ;  /* 0x000000acffac723e */ /* 0x000fe200000010ff */
[----:B------:R1:W-:Y:S01]  /*de40*/  @P3 STG.E.U16 desc[UR54][R6.64+0x20], R178 ;  /* 0x000020b206003986 */ /* 0x0003e2000c101536 */
[----:B------:R-:W-:Y:S01]  /*de50*/  ISETP.GT.AND P3, PT, R3, 0x19, PT ;  /* 0x000000190300780c */ /* 0x000fe20003f64270 */
[----:B0-----:R-:W-:Y:S01]  /*de60*/  IMAD.WIDE.U32 R12, R204, 0xf0, R6 ;  /* 0x000000f0cc0c7825 */ /* 0x001fe200078e0006 */
[----:B------:R-:W-:-:S03]  /*de70*/  F2FP.BF16.F32.PACK_AB R173, RZ, R173 ;  /* 0x000000adffad723e */ /* 0x000fc600000010ff */
[----:B------:R-:W-:Y:S01]  /*de80*/  FMUL R165, R165, R200 ;  /* 0x000000c8a5a57220 */ /* 0x000fe20000400000 */
[----:B------:R-:W-:Y:S01]  /*de90*/  F2FP.BF16.F32.PACK_AB R175, RZ, R175 ;  /* 0x000000afffaf723e */ /* 0x000fe200000010ff */
[----:B------:R1:W-:Y:S01]  /*dea0*/  @P5 STG.E.U16 desc[UR54][R6.64+0x22], R179 ;  /* 0x000022b306005986 */ /* 0x0003e2000c101536 */
[C---:B------:R-:W-:Y:S01]  /*deb0*/  ISETP.GT.AND P5, PT, R0.reuse, RZ, P3 ;  /* 0x000000ff0000720c */ /* 0x040fe20001fa4270 */
[----:B------:R-:W-:Y:S01]  /*dec0*/  IMAD.IADD R13, R205, 0x1, R13 ;  /* 0x00000001cd0d7824 */ /* 0x000fe200078e020d */
[----:B------:R-:W-:Y:S01]  /*ded0*/  F2FP.BF16.F32.PACK_AB R174, RZ, R174 ;  /* 0x000000aeffae723e */ /* 0x000fe200000010ff */
[----:B------:R1:W-:Y:S01]  /*dee0*/  @P4 STG.E.U16 desc[UR54][R4.64+0x30], R180 ;  /* 0x000030b404004986 */ /* 0x0003e2000c101536 */
[----:B------:R-:W-:Y:S01]  /*def0*/  ISETP.GT.AND P4, PT, R0, 0x8, P1 ;  /* 0x000000080000780c */ /* 0x000fe20000f84270 */
[----:B------:R-:W-:Y:S01]  /*df00*/  FMUL R166, R166, R200 ;  /* 0x000000c8a6a67220 */ /* 0x000fe20000400000 */
[----:B------:R-:W-:Y:S01]  /*df10*/  F2FP.BF16.F32.PACK_AB R160, RZ, R160 ;  /* 0x000000a0ffa0723e */ /* 0x000fe200000010ff */
[-C--:B------:R-:W-:Y:S01]  /*df20*/  FMUL R167, R167, R200.reuse ;  /* 0x000000c8a7a77220 */ /* 0x080fe20000400000 */
[----:B------:R-:W-:Y:S01]  /*df30*/  F2FP.BF16.F32.PACK_AB R161, RZ, R161 ;  /* 0x000000a1ffa1723e */ /* 0x000fe200000010ff */
[-C--:B------:R-:W-:Y:S01]  /*df40*/  FMUL R152, R152, R200.reuse ;  /* 0x000000c898987220 */ /* 0x080fe20000400000 */
[----:B------:R-:W-:Y:S01]  /*df50*/  F2FP.BF16.F32.PACK_AB R163, RZ, R163 ;  /* 0x000000a3ffa3723e */ /* 0x000fe200000010ff */
[----:B------:R-:W-:Y:S01]  /*df60*/  FMUL R153, R153, R200 ;  /* 0x000000c899997220 */ /* 0x000fe20000400000 */
[----:B------:R-:W-:Y:S01]  /*df70*/  F2FP.BF16.F32.PACK_AB R162, RZ, R162 ;  /* 0x000000a2ffa2723e */ /* 0x000fe200000010ff */
[----:B------:R1:W-:Y:S01]  /*df80*/  @P5 STG.E.U16 desc[UR54][R4.64+0x32], R181 ;  /* 0x000032b504005986 */ /* 0x0003e2000c101536 */
[----:B------:R-:W-:Y:S01]  /*df90*/  ISETP.GT.AND P5, PT, R0, 0x8, P3 ;  /* 0x000000080000780c */ /* 0x000fe20001fa4270 */
[----:B------:R-:W-:Y:S01]  /*dfa0*/  FMUL R154, R154, R200 ;  /* 0x000000c89a9a7220 */ /* 0x000fe20000400000 */
[----:B------:R-:W-:Y:S01]  /*dfb0*/  F2FP.BF16.F32.PACK_AB R164, RZ, R164 ;  /* 0x000000a4ffa4723e */ /* 0x000fe200000010ff */
[----:B------:R1:W-:Y:S01]  /*dfc0*/  @P4 STG.E.U16 desc[UR54][R6.64+0x30], R182 ;  /* 0x000030b606004986 */ /* 0x0003e2000c101536 */
[C---:B------:R-:W-:Y:S01]  /*dfd0*/  ISETP.GT.AND P4, PT, R0.reuse, 0x80, P2 ;  /* 0x000000800000780c */ /* 0x040fe20001784270 */
        /* <DEDUP_REMOVED lines=8> */
[----:B------:R1:W-:Y:S01]  /*e060*/  @P5 STG.E.U16 desc[UR54][R6.64+0x32], R183 ;  /* 0x000032b706005986 */ /* 0x0003e2000c101536 */
[----:B------:R-:W-:Y:S01]  /*e070*/  IADD3 R8, P5, R11, R12, RZ ;  /* 0x0000000c0b087210 */ /* 0x000fe20007fbe0ff */
[----:B------:R-:W-:Y:S01]  /*e080*/  FMUL R159, R159, R200 ;  /* 0x000000c89f9f7220 */ /* 0x000fe20000400000 */
[----:B------:R-:W-:Y:S01]  /*e090*/  F2FP.BF16.F32.PACK_AB R152, RZ, R152 ;  /* 0x00000098ff98723e */ /* 0x000fe200000010ff */
[----:B------:R1:W-:Y:S01]  /*e0a0*/  @P4 STG.E.U16 desc[UR54][R12.64+0x20], R168 ;  /* 0x000020a80c004986 */ /* 0x0003e2000c101536 */
[C---:B------:R-:W-:Y:S01]  /*e0b0*/  ISETP.GT.AND P4, PT, R0.reuse, 0x80, P0 ;  /* 0x000000800000780c */ /* 0x040fe20000784270 */
[----:B------:R-:W-:Y:S01]  /*e0c0*/  IMAD.X R9, R9, 0x1, R13, P5 ;  /* 0x0000000109097824 */ /* 0x000fe200028e060d */
[----:B------:R-:W-:Y:S01]  /*e0d0*/  ISETP.GT.AND P0, PT, R0, 0x88, P0 ;  /* 0x000000880000780c */ /* 0x000fe20000704270 */
[-C--:B------:R-:W-:Y:S01]  /*e0e0*/  FMUL R144, R144, R200.reuse ;  /* 0x000000c890907220 */ /* 0x080fe20000400000 */
[----:B------:R-:W-:Y:S01]  /*e0f0*/  F2FP.BF16.F32.PACK_AB R153, RZ, R153 ;  /* 0x00000099ff99723e */ /* 0x000fe200000010ff */
        /* <DEDUP_REMOVED lines=9> */
[C---:B------:R-:W-:Y:S01]  /*e190*/  ISETP.GT.AND P4, PT, R0.reuse, 0x80, P1 ;  /* 0x000000800000780c */ /* 0x040fe20000f84270 */
[-C--:B------:R-:W-:Y:S01]  /*e1a0*/  FMUL R149, R149, R200.reuse ;  /* 0x000000c895957220 */ /* 0x080fe20000400000 */
[C---:B------:R-:W-:Y:S01]  /*e1b0*/  ISETP.GT.AND P1, PT, R0.reuse, 0x88, P1 ;  /* 0x000000880000780c */ /* 0x040fe20000f24270 */
[----:B------:R1:W-:Y:S01]  /*e1c0*/  @P2 STG.E.U16 desc[UR54][R8.64+0x20], R170 ;  /* 0x000020aa08002986 */ /* 0x0003e2000c101536 */
[----:B------:R-:W-:Y:S01]  /*e1d0*/  ISETP.GT.AND P2, PT, R0, 0x80, P3 ;  /* 0x000000800000780c */ /* 0x000fe20001f44270 */
[----:B------:R-:W-:Y:S01]  /*e1e0*/  FMUL R150, R150, R200 ;  /* 0x000000c896967220 */ /* 0x000fe20000400000 */
[----:B------:R-:W-:Y:S01]  /*e1f0*/  ISETP.GT.AND P3, PT, R0, 0x88, P3 ;  /* 0x000000880000780c */ /* 0x000fe20001f64270 */
[----:B------:R1:W-:Y:S01]  /*e200*/  @P0 STG.E.U16 desc[UR54][R8.64+0x22], R171 ;  /* 0x000022ab08000986 */ /* 0x0003e2000c101536 */
[----:B------:R-:W-:Y:S01]  /*e210*/  F2FP.BF16.F32.PACK_AB R158, RZ, R158 ;  /* 0x0000009eff9e723e */ /* 0x000fe200000010ff */
[-C--:B------:R-:W-:Y:S01]  /*e220*/  FMUL R151, R151, R200.reuse ;  /* 0x000000c897977220 */ /* 0x080fe20000400000 */
[----:B------:R-:W-:Y:S01]  /*e230*/  F2FP.BF16.F32.PACK_AB R159, RZ, R159 ;  /* 0x0000009fff9f723e */ /* 0x000fe200000010ff */
[----:B------:R-:W-:Y:S01]  /*e240*/  FMUL R136, R136, R200 ;  /* 0x000000c888887220 */ /* 0x000fe20000400000 */
[----:B------:R-:W-:Y:S01]  /*e250*/  F2FP.BF16.F32.PACK_AB R144, RZ, R144 ;  /* 0x00000090ff90723e */ /* 0x000fe200000010ff */
[----:B------:R1:W-:Y:S01]  /*e260*/  @P4 STG.E.U16 desc[UR54][R12.64+0x30], R172 ;  /* 0x000030ac0c004986 */ /* 0x0003e2000c101536 */
[----:B------:R-:W-:Y:S01]  /*e270*/  F2FP.BF16.F32.PACK_AB R145, RZ, R145 ;  /* 0x00000091ff91723e */ /* 0x000fe200000010ff */
[-C--:B------:R-:W-:Y:S01]  /*e280*/  FMUL R137, R137, R200.reuse ;  /* 0x000000c889897220 */ /* 0x080fe20000400000 */
[----:B------:R-:W-:Y:S01]  /*e290*/  F2FP.BF16.F32.PACK_AB R147, RZ, R147 ;  /* 0x00000093ff93723e */ /* 0x000fe200000010ff */
[----:B------:R1:W-:Y:S01]  /*e2a0*/  @P2 STG.E.U16 desc[UR54][R12.64+0x32], R173 ;  /* 0x000032ad0c002986 */ /* 0x0003e2000c101536 */
[C---:B------:R-:W-:Y:S01]  /*e2b0*/  ISETP.GT.AND P2, PT, R3.reuse, 0x21, PT ;  /* 0x000000210300780c */ /* 0x040fe20003f44270 */
[----:B------:R-:W-:Y:S01]  /*e2c0*/  FMUL R138, R138, R200 ;  /* 0x000000c88a8a7220 */ /* 0x000fe20000400000 */
[----:B------:R-:W-:Y:S01]  /*e2d0*/  F2FP.BF16.F32.PACK_AB R146, RZ, R146 ;  /* 0x00000092ff92723e */ /* 0x000fe200000010ff */
[----:B------:R1:W-:Y:S01]  /*e2e0*/  @P3 STG.E.U16 desc[UR54][R8.64+0x32], R175 ;  /* 0x000032af08003986 */ /* 0x0003e2000c101536 */
[----:B------:R-:W-:Y:S01]  /*e2f0*/  ISETP.GT.AND P3, PT, R3, 0x20, PT ;  /* 0x000000200300780c */ /* 0x000fe20003f64270 */
[-C--:B------:R-:W-:Y:S01]  /*e300*/  FMUL R139, R139, R200.reuse ;  /* 0x000000c88b8b7220 */ /* 0x080fe20000400000 */
[C---:B------:R-:W-:Y:S01]  /*e310*/  ISETP.GT.AND P4, PT, R0.reuse, RZ, P2 ;  /* 0x000000ff0000720c */ /* 0x040fe20001784270 */
[----:B------:R1:W-:Y:S01]  /*e320*/  @P1 STG.E.U16 desc[UR54][R8.64+0x30], R174 ;  /* 0x000030ae08001986 */ /* 0x0003e2000c101536 */
[C---:B------:R-:W-:Y:S01]  /*e330*/  ISETP.GT.AND P0, PT, R0.reuse, RZ, P3 ;  /* 0x000000ff0000720c */ /* 0x040fe20001f04270 */
[-C--:B------:R-:W-:Y:S01]  /*e340*/  FMUL R141, R141, R200.reuse ;  /* 0x000000c88d8d7220 */ /* 0x080fe20000400000 */
[----:B------:R-:W-:Y:S01]  /*e350*/  ISETP.GT.AND P1, PT, R0, 0x8, P2 ;  /* 0x000000080000780c */ /* 0x000fe20001724270 */
[-C--:B------:R-:W-:Y:S01]  /*e360*/  FMUL R140, R140, R200.reuse ;  /* 0x000000c88c8c7220 */ /* 0x080fe20000400000 */
[----:B------:R-:W-:Y:S01]  /*e370*/  ISETP.GT.AND P5, PT, R0, 0x8, P3 ;  /* 0x000000080000780c */ /* 0x000fe20001fa4270 */
[----:B------:R-:W-:Y:S01]  /*e380*/  FMUL R142, R142, R200 ;  /* 0x000000c88e8e7220 */ /* 0x000fe20000400000 */
[----:B------:R-:W-:Y:S01]  /*e390*/  F2FP.BF16.F32.PACK_AB R148, RZ, R148 ;  /* 0x00000094ff94723e */ /* 0x000fe200000010ff */
[-C--:B------:R-:W-:Y:S01]  /*e3a0*/  FMUL R143, R143, R200.reuse ;  /* 0x000000c88f8f7220 */ /* 0x080fe20000400000 */
[----:B------:R-:W-:Y:S01]  /*e3b0*/  F2FP.BF16.F32.PACK_AB R149, RZ, R149 ;  /* 0x00000095ff95723e */ /* 0x000fe200000010ff */
[----:B------:R-:W-:Y:S01]  /*e3c0*/  FMUL R128, R128, R200 ;  /* 0x000000c880807220 */ /* 0x000fe20000400000 */
[----:B------:R-:W-:Y:S01]  /*e3d0*/  F2FP.BF16.F32.PACK_AB R150, RZ, R150 ;  /* 0x00000096ff96723e */ /* 0x000fe200000010ff */
[----:B------:R1:W-:Y:S01]  /*e3e0*/  @P4 STG.E.U16 desc[UR54][R4.64+0x42], R161 ;  /* 0x000042a104004986 */ /* 0x0003e2000c101536 */
[----:B------:R-:W-:Y:S01]  /*e3f0*/  F2FP.BF16.F32.PACK_AB R151, RZ, R151 ;  /* 0x00000097ff97723e */ /* 0x000fe200000010ff */
[----:B------:R-:W-:Y:S01]  /*e400*/  FMUL R129, R129, R200 ;  /* 0x000000c881817220 */ /* 0x000fe20000400000 */
[----:B------:R-:W-:Y:S01]  /*e410*/  F2FP.BF16.F32.PACK_AB R136, RZ, R136 ;  /* 0x00000088ff88723e */ /* 0x000fe200000010ff */
[----:B------:R1:W-:Y:S01]  /*e420*/  @P0 STG.E.U16 desc[UR54][R4.64+0x40], R160 ;  /* 0x000040a004000986 */ /* 0x0003e2000c101536 */
[----:B------:R-:W-:Y:S01]  /*e430*/  ISETP.GT.AND P0, PT, R3, 0x28, PT ;  /* 0x000000280300780c */ /* 0x000fe20003f04270 */
[-C--:B------:R-:W-:Y:S01]  /*e440*/  FMUL R131, R131, R200.reuse ;  /* 0x000000c883837220 */ /* 0x080fe20000400000 */
[----:B------:R-:W-:Y:S01]  /*e450*/  F2FP.BF16.F32.PACK_AB R137, RZ, R137 ;  /* 0x00000089ff89723e */ /* 0x000fe200000010ff */
[----:B------:R1:W-:Y:S01]  /*e460*/  @P1 STG.E.U16 desc[UR54][R6.64+0x42], R163 ;  /* 0x000042a306001986 */ /* 0x0003e2000c101536 */
[----:B------:R-:W-:Y:S01]  /*e470*/  ISETP.GT.AND P1, PT, R3, 0x29, PT ;  /* 0x000000290300780c */ /* 0x000fe20003f24270 */
[----:B------:R-:W-:Y:S01]  /*e480*/  FMUL R130, R130, R200 ;  /* 0x000000c882827220 */ /* 0x000fe20000400000 */
[----:B------:R-:W-:Y:S01]  /*e490*/  F2FP.BF16.F32.PACK_AB R138, RZ, R138 ;  /* 0x0000008aff8a723e */ /* 0x000fe200000010ff */
[----:B------:R1:W-:Y:S01]  /*e4a0*/  @P5 STG.E.U16 desc[UR54][R6.64+0x40], R162 ;  /* 0x000040a206005986 */ /* 0x0003e2000c101536 */
[----:B------:R-:W-:Y:S01]  /*e4b0*/  ISETP.GT.AND P5, PT, R0, RZ, P0 ;  /* 0x000000ff0000720c */ /* 0x000fe200007a4270 */
[-C--:B------:R-:W-:Y:S01]  /*e4c0*/  FMUL R132, R132, R200.reuse ;  /* 0x000000c884847220 */ /* 0x080fe20000400000 */
[----:B------:R-:W-:Y:S01]  /*e4d0*/  ISETP.GT.AND P4, PT, R0, RZ, P1 ;  /* 0x000000ff0000720c */ /* 0x000fe20000f84270 */
[-C--:B------:R-:W-:Y:S01]  /*e4e0*/  FMUL R133, R133, R200.reuse ;  /* 0x000000c885857220 */ /* 0x080fe20000400000 */
[----:B------:R-:W-:Y:S01]  /*e4f0*/  F2FP.BF16.F32.PACK_AB R139, RZ, R139 ;  /* 0x0000008bff8b723e */ /* 0x000fe200000010ff */
[-C--:B------:R-:W-:Y:S01]  /*e500*/  FMUL R134, R134, R200.reuse ;  /* 0x000000c886867220 */ /* 0x080fe20000400000 */
[----:B------:R-:W-:Y:S01]  /*e510*/  F2FP.BF16.F32.PACK_AB R141, RZ, R141 ;  /* 0x0000008dff8d723e */ /* 0x000fe200000010ff */
[----:B------:R-:W-:Y:S01]  /*e520*/  FMUL R135, R135, R200 ;  /* 0x000000c887877220 */ /* 0x000fe20000400000 */
[----:B------:R-:W-:Y:S01]  /*e530*/  F2FP.BF16.F32.PACK_AB R140, RZ, R140 ;  /* 0x0000008cff8c723e */ /* 0x000fe200000010ff */
[----:B------:R-:W-:Y:S01]  /*e540*/  FMUL R120, R120, R200 ;  /* 0x000000c878787220 */ /* 0x000fe20000400000 */
[----:B------:R-:W-:Y:S01]  /*e550*/  F2FP.BF16.F32.PACK_AB R142, RZ, R142 ;  /* 0x0000008eff8e723e */ /* 0x000fe200000010ff */
[-C--:B------:R-:W-:Y:S01]  /*e560*/  FMUL R121, R121, R200.reuse ;  /* 0x000000c879797220 */ /* 0x080fe20000400000 */
[----:B------:R-:W-:Y:S01]  /*e570*/  F2FP.BF16.F32.PACK_AB R143, RZ, R143 ;  /* 0x0000008fff8f723e */ /* 0x000fe200000010ff */
[----:B------:R1:W-:Y:S01]  /*e580*/  @P5 STG.E.U16 desc[UR54][R4.64+0x50], R164 ;  /* 0x000050a404005986 */ /* 0x0003e2000c101536 */
[----:B------:R-:W-:Y:S01]  /*e590*/  ISETP.GT.AND P5, PT, R0, 0x8, P0 ;  /* 0x000000080000780c */ /* 0x000fe200007a4270 */
[----:B------:R-:W-:Y:S01]  /*e5a0*/  FMUL R122, R122, R200 ;  /* 0x000000c87a7a7220 */ /* 0x000fe20000400000 */
[----:B------:R-:W-:Y:S01]  /*e5b0*/  F2FP.BF16.F32.PACK_AB R128, RZ, R128 ;  /* 0x00000080ff80723e */ /* 0x000fe200000010ff */
[----:B------:R1:W-:Y:S01]  /*e5c0*/  @P4 STG.E.U16 desc[UR54][R4.64+0x52], R165 ;  /* 0x000052a504004986 */ /* 0x0003e2000c101536 */
[----:B------:R-:W-:Y:S01]  /*e5d0*/  ISETP.GT.AND P4, PT, R0, 0x8, P1 ;  /* 0x000000080000780c */ /* 0x000fe20000f84270 */
        /* <DEDUP_REMOVED lines=34> */
[----:B------:R1:W-:Y:S01]  /*e800*/  @P2 STG.E.U16 desc[UR54][R8.64+0x42], R155 ;  /* 0x0000429b08002986 */ /* 0x0003e2000c101536 */
[----:B------:R-:W-:Y:S01]  /*e810*/  ISETP.GT.AND P2, PT, R3, 0x31, PT ;  /* 0x000000310300780c */ /* 0x000fe20003f44270 */
[----:B------:R-:W-:Y:S01]  /*e820*/  FMUL R119, R119, R200 ;  /* 0x000000c877777220 */ /* 0x000fe20000400000 */
[----:B------:R-:W-:Y:S01]  /*e830*/  F2FP.BF16.F32.PACK_AB R122, RZ, R122 ;  /* 0x0000007aff7a723e */ /* 0x000fe200000010ff */
[-C--:B------:R-:W-:Y:S01]  /*e840*/  FMUL R104, R104, R200.reuse ;  /* 0x000000c868687220 */ /* 0x080fe20000400000 */
[----:B------:R-:W-:Y:S01]  /*e850*/  F2FP.BF16.F32.PACK_AB R123, RZ, R123 ;  /* 0x0000007bff7b723e */ /* 0x000fe200000010ff */
[----:B------:R1:W-:Y:S01]  /*e860*/  @P4 STG.E.U16 desc[UR54][R12.64+0x50], R156 ;  /* 0x0000509c0c004986 */ /* 0x0003e2000c101536 */
[----:B------:R-:W-:Y:S01]  /*e870*/  ISETP.GT.AND P4, PT, R0, RZ, P2 ;  /* 0x000000ff0000720c */ /* 0x000fe20001784270 */
[-C--:B------:R-:W-:Y:S01]  /*e880*/  FMUL R105, R105, R200.reuse ;  /* 0x000000c869697220 */ /* 0x080fe20000400000 */
[----:B------:R-:W-:Y:S01]  /*e890*/  F2FP.BF16.F32.PACK_AB R125, RZ, R125 ;  /* 0x0000007dff7d723e */ /* 0x000fe200000010ff */
[----:B------:R1:W-:Y:S01]  /*e8a0*/  @P3 STG.E.U16 desc[UR54][R12.64+0x52], R157 ;  /* 0x0000529d0c003986 */ /* 0x0003e2000c101536 */
[----:B------:R-:W-:Y:S01]  /*e8b0*/  ISETP.GT.AND P3, PT, R3, 0x30, PT ;  /* 0x000000300300780c */ /* 0x000fe20003f64270 */
[----:B------:R-:W-:Y:S01]  /*e8c0*/  FMUL R106, R106, R200 ;  /* 0x000000c86a6a7220 */ /* 0x000fe20000400000 */
[----:B------:R-:W-:Y:S01]  /*e8d0*/  F2FP.BF16.F32.PACK_AB R124, RZ, R124 ;  /* 0x0000007cff7c723e */ /* 0x000fe200000010ff */
[----:B------:R1:W-:Y:S01]  /*e8e0*/  @P0 STG.E.U16 desc[UR54][R8.64+0x50], R158 ;  /* 0x0000509e08000986 */ /* 0x0003e2000c101536 */
[C---:B------:R-:W-:Y:S01]  /*e8f0*/  ISETP.GT.AND P0, PT, R0.reuse, RZ, P3 ;  /* 0x000000ff0000720c */ /* 0x040fe20001f04270 */
[-C--:B------:R-:W-:Y:S01]  /*e900*/  FMUL R107, R107, R200.reuse ;  /* 0x000000c86b6b7220 */ /* 0x080fe20000400000 */
[C---:B------:R-:W-:Y:S01]  /*e910*/  ISETP.GT.AND P5, PT, R0.reuse, 0x8, P3 ;  /* 0x000000080000780c */ /* 0x040fe20001fa4270 */
[----:B------:R1:W-:Y:S01]  /*e920*/  @P1 STG.E.U16 desc[UR54][R8.64+0x52], R159 ;  /* 0x0000529f08001986 */ /* 0x0003e2000c101536 */
[----:B------:R-:W-:Y:S01]  /*e930*/  ISETP.GT.AND P1, PT, R0, 0x8, P2 ;  /* 0x000000080000780c */ /* 0x000fe20001724270 */
[----:B------:R-:W-:Y:S01]  /*e940*/  FMUL R109, R109, R200 ;  /* 0x000000c86d6d7220 */ /* 0x000fe20000400000 */
[----:B------:R-:W-:Y:S01]  /*e950*/  F2FP.BF16.F32.PACK_AB R126, RZ, R126 ;  /* 0x0000007eff7e723e */ /* 0x000fe200000010ff */
[----:B------:R1:W-:Y:S01]  /*e960*/  @P4 STG.E.U16 desc[UR54][R4.64+0x62], R145 ;  /* 0x0000629104004986 */ /* 0x0003e2000c101536 */
[----:B------:R-:W-:Y:S01]  /*e970*/  F2FP.BF16.F32.PACK_AB R127, RZ, R127 ;  /* 0x0000007fff7f723e */ /* 0x000fe200000010ff */
[----:B------:R-:W-:Y:S01]  /*e980*/  FMUL R108, R108, R200 ;  /* 0x000000c86c6c7220 */ /* 0x000fe20000400000 */
[----:B------:R-:W-:Y:S01]  /*e990*/  F2FP.BF16.F32.PACK_AB R112, RZ, R112 ;  /* 0x00000070ff70723e */ /* 0x000fe200000010ff */
[-C--:B------:R-:W-:Y:S01]  /*e9a0*/  FMUL R110, R110, R200.reuse ;  /* 0x000000c86e6e7220 */ /* 0x080fe20000400000 */
        /* <DEDUP_REMOVED lines=12> */
[----:B------:R-:W-:Y:S01]  /*ea70*/  ISETP.GT.AND P4, PT, R0, RZ, P1 ;  /* 0x000000ff0000720c */ /* 0x000fe20000f84270 */
        /* <DEDUP_REMOVED lines=54> */
[----:B------:R-:W-:Y:S01]  /*ede0*/  FMUL R85, R85, R200 ;  /* 0x000000c855557220 */ /* 0x000fe20000400000 */
        /* <DEDUP_REMOVED lines=19> */
[-C--:B------:R-:W-:Y:S01]  /*ef20*/  FMUL R74, R74, R200.reuse ;  /* 0x000000c84a4a7220 */ /* 0x080fe20000400000 */
        /* <DEDUP_REMOVED lines=9> */
[-C--:B------:R-:W-:Y:S01]  /*efc0*/  FMUL R76, R76, R200.reuse ;  /* 0x000000c84c4c7220 */ /* 0x080fe20000400000 */
[----:B------:R-:W-:Y:S01]  /*efd0*/  F2FP.BF16.F32.PACK_AB R93, RZ, R93 ;  /* 0x0000005dff5d723e */ /* 0x000fe200000010ff */
[----:B------:R1:W-:Y:S01]  /*efe0*/  @P5 STG.E.U16 desc[UR54][R6.64+0x80], R130 ;  /* 0x0000808206005986 */ /* 0x0003e2000c101536 */
[----:B------:R-:W-:Y:S01]  /*eff0*/  ISETP.GT.AND P5, PT, R0, RZ, P0 ;  /* 0x000000ff0000720c */ /* 0x000fe200007a4270 */
[-C--:B------:R-:W-:Y:S01]  /*f000*/  FMUL R78, R78, R200.reuse ;  /* 0x000000c84e4e7220 */ /* 0x080fe20000400000 */
[----:B------:R-:W-:Y:S01]  /*f010*/  ISETP.GT.AND P4, PT, R0, RZ, P1 ;  /* 0x000000ff0000720c */ /* 0x000fe20000f84270 */
[----:B------:R-:W-:Y:S01]  /*f020*/  FMUL R79, R79, R200 ;  /* 0x000000c84f4f7220 */ /* 0x000fe20000400000 */
[----:B------:R-:W-:Y:S01]  /*f030*/  F2FP.BF16.F32.PACK_AB R92, RZ, R92 ;  /* 0x0000005cff5c723e */ /* 0x000fe200000010ff */
        /* <DEDUP_REMOVED lines=8> */
[----:B------:R1:W-:Y:S01]  /*f0c0*/  @P5 STG.E.U16 desc[UR54][R4.64+0x90], R132 ;  /* 0x0000908404005986 */ /* 0x0003e2000c101536 */
[----:B------:R-:W-:Y:S01]  /*f0d0*/  ISETP.GT.AND P5, PT, R0, 0x8, P0 ;  /* 0x000000080000780c */ /* 0x000fe200007a4270 */
[-C--:B------:R-:W-:Y:S01]  /*f0e0*/  FMUL R68, R68, R200.reuse ;  /* 0x000000c844447220 */ /* 0x080fe20000400000 */
[----:B------:R-:W-:Y:S01]  /*f0f0*/  F2FP.BF16.F32.PACK_AB R83, RZ, R83 ;  /* 0x00000053ff53723e */ /* 0x000fe200000010ff */
[----:B------:R1:W-:Y:S01]  /*f100*/  @P4 STG.E.U16 desc[UR54][R4.64+0x92], R133 ;  /* 0x0000928504004986 */ /* 0x0003e2000c101536 */
[----:B------:R-:W-:Y:S01]  /*f110*/  ISETP.GT.AND P4, PT, R0, 0x8, P1 ;  /* 0x000000080000780c */ /* 0x000fe20000f84270 */
        /* <DEDUP_REMOVED lines=33> */
[C---:B------:R-:W-:Y:S01]  /*f330*/  ISETP.GT.AND P1, PT, R0.reuse, 0x88, P1 ;  /* 0x000000880000780c */ /* 0x040fe20000f24270 */
[----:B------:R1:W-:Y:S01]  /*f340*/  @P2 STG.E.U16 desc[UR54][R8.64+0x82], R123 ;  /* 0x0000827b08002986 */ /* 0x0003e2000c101536 */
[----:B------:R-:W-:Y:S01]  /*f350*/  ISETP.GT.AND P2, PT, R3, 0x51, PT ;  /* 0x000000510300780c */ /* 0x000fe20003f44270 */
[-C--:B------:R-:W-:Y:S01]  /*f360*/  FMUL R49, R49, R200.reuse ;  /* 0x000000c831317220 */ /* 0x080fe20000400000 */
[----:B------:R-:W-:Y:S01]  /*f370*/  F2FP.BF16.F32.PACK_AB R77, RZ, R77 ;  /* 0x0000004dff4d723e */ /* 0x000fe200000010ff */
[----:B------:R-:W-:Y:S01]  /*f380*/  FMUL R51, R51, R200 ;  /* 0x000000c833337220 */ /* 0x000fe20000400000 */
[----:B------:R-:W-:Y:S01]  /*f390*/  F2FP.BF16.F32.PACK_AB R76, RZ, R76 ;  /* 0x0000004cff4c723e */ /* 0x000fe200000010ff */
[----:B------:R1:W-:Y:S01]  /*f3a0*/  @P4 STG.E.U16 desc[UR54][R12.64+0x90], R124 ;  /* 0x0000907c0c004986 */ /* 0x0003e2000c101536 */
[----:B------:R-:W-:Y:S01]  /*f3b0*/  ISETP.GT.AND P4, PT, R0, RZ, P2 ;  /* 0x000000ff0000720c */ /* 0x000fe20001784270 */
[----:B------:R-:W-:Y:S01]  /*f3c0*/  FMUL R50, R50, R200 ;  /* 0x000000c832327220 */ /* 0x000fe20000400000 */
[----:B------:R-:W-:Y:S01]  /*f3d0*/  F2FP.BF16.F32.PACK_AB R78, RZ, R78 ;  /* 0x0000004eff4e723e */ /* 0x000fe200000010ff */
[----:B------:R1:W-:Y:S01]  /*f3e0*/  @P3 STG.E.U16 desc[UR54][R12.64+0x92], R125 ;  /* 0x0000927d0c003986 */ /* 0x0003e2000c101536 */
[----:B------:R-:W-:Y:S01]  /*f3f0*/  ISETP.GT.AND P3, PT, R3, 0x50, PT ;  /* 0x000000500300780c */ /* 0x000fe20003f64270 */
[-C--:B------:R-:W-:Y:S01]  /*f400*/  FMUL R52, R52, R200.reuse ;  /* 0x000000c834347220 */ /* 0x080fe20000400000 */
        /* <DEDUP_REMOVED lines=54> */
[C---:B------:R-:W-:Y:S01]  /*f770*/  ISETP.GT.AND P3, PT, R0.reuse, 0x88, P3 ;  /* 0x000000880000780c */ /* 0x040fe20001f64270 */
[----:B------:R1:W-:Y:S01]  /*f780*/  @P4 STG.E.U16 desc[UR54][R6.64+0xb2], R119 ;  /* 0x0000b27706004986 */ /* 0x0003e2000c101536 */
[C---:B------:R-:W-:Y:S01]  /*f790*/  ISETP.GT.AND P4, PT, R0.reuse, 0x80, P2 ;  /* 0x000000800000780c */ /* 0x040fe20001784270 */
        /* <DEDUP_REMOVED lines=20> */
[----:B------:R1:W-:Y:S01]  /*f8e0*/  @P2 STG.E.U16 desc[UR54][R8.64+0xa2], R107 ;  /* 0x0000a26b08002986 */ /* 0x0003e2000c101536 */
[----:B------:R-:W-:Y:S01]  /*f8f0*/  ISETP.GT.AND P2, PT, R3, 0x61, PT ;  /* 0x000000610300780c */ /* 0x000fe20003f44270 */
[-C--:B------:R-:W-:Y:S01]  /*f900*/  FMUL R30, R30, R200.reuse ;  /* 0x000000c81e1e7220 */ /* 0x080fe20000400000 */
[----:B------:R-:W-:Y:S01]  /*f910*/  F2FP.BF16.F32.PACK_AB R53, RZ, R53 ;  /* 0x00000035ff35723e */ /* 0x000fe200000010ff */
[----:B------:R-:W-:Y:S01]  /*f920*/  FMUL R31, R31, R200 ;  /* 0x000000c81f1f7220 */ /* 0x000fe20000400000 */
[----:B------:R-:W-:Y:S01]  /*f930*/  F2FP.BF16.F32.PACK_AB R54, RZ, R54 ;  /* 0x00000036ff36723e */ /* 0x000fe200000010ff */
[----:B------:R1:W-:Y:S01]  /*f940*/  @P4 STG.E.U16 desc[UR54][R12.64+0xb0], R108 ;  /* 0x0000b06c0c004986 */ /* 0x0003e2000c101536 */
[----:B------:R-:W-:-:S02]  /*f950*/  ISETP.GT.AND P4, PT, R0, RZ, P2 ;  /* 0x000000ff0000720c */ /* 0x000fc40001784270 */
[----:B------:R-:W-:Y:S01]  /*f960*/  F2FP.BF16.F32.PACK_AB R55, RZ, R55 ;  /* 0x00000037ff37723e */ /* 0x000fe200000010ff */
[----:B------:R1:W-:Y:S01]  /*f970*/  @P3 STG.E.U16 desc[UR54][R12.64+0xb2], R109 ;  /* 0x0000b26d0c003986 */ /* 0x0003e2000c101536 */
[----:B------:R-:W-:Y:S02]  /*f980*/  ISETP.GT.AND P3, PT, R3, 0x60, PT ;  /* 0x000000600300780c */ /* 0x000fe40003f64270 */
[----:B------:R-:W-:Y:S01]  /*f990*/  F2FP.BF16.F32.PACK_AB R40, RZ, R40 ;  /* 0x00000028ff28723e */ /* 0x000fe200000010ff */
[----:B------:R1:W-:Y:S01]  /*f9a0*/  @P0 STG.E.U16 desc[UR54][R8.64+0xb0], R110 ;  /* 0x0000b06e08000986 */ /* 0x0003e2000c101536 */
[C---:B------:R-:W-:Y:S02]  /*f9b0*/  ISETP.GT.AND P0, PT, R0.reuse, RZ, P3 ;  /* 0x000000ff0000720c */ /* 0x040fe40001f04270 */
[C---:B------:R-:W-:Y:S01]  /*f9c0*/  ISETP.GT.AND P5, PT, R0.reuse, 0x8, P3 ;  /* 0x000000080000780c */ /* 0x040fe20001fa4270 */
[----:B------:R1:W-:Y:S01]  /*f9d0*/  @P1 STG.E.U16 desc[UR54][R8.64+0xb2], R111 ;  /* 0x0000b26f08001986 */ /* 0x0003e2000c101536 */
[----:B------:R-:W-:-:S02]  /*f9e0*/  ISETP.GT.AND P1, PT, R0, 0x8, P2 ;  /* 0x000000080000780c */ /* 0x000fc40001724270 */
[----:B------:R-:W-:Y:S01]  /*f9f0*/  F2FP.BF16.F32.PACK_AB R41, RZ, R41 ;  /* 0x00000029ff29723e */ /* 0x000fe200000010ff */
[----:B------:R1:W-:Y:S01]  /*fa00*/  @P4 STG.E.U16 desc[UR54][R4.64+0xc2], R97 ;  /* 0x0000c26104004986 */ /* 0x0003e2000c101536 */
[----:B------:R-:W-:Y:S02]  /*fa10*/  F2FP.BF16.F32.PACK_AB R42, RZ, R42 ;  /* 0x0000002aff2a723e */ /* 0x000fe400000010ff */
[----:B------:R-:W-:Y:S02]  /*fa20*/  F2FP.BF16.F32.PACK_AB R43, RZ, R43 ;  /* 0x0000002bff2b723e */ /* 0x000fe400000010ff */
[----:B------:R-:W-:Y:S01]  /*fa30*/  F2FP.BF16.F32.PACK_AB R45, RZ, R45 ;  /* 0x0000002dff2d723e */ /* 0x000fe200000010ff */
[----:B------:R1:W-:Y:S01]  /*fa40*/  @P0 STG.E.U16 desc[UR54][R4.64+0xc0], R96 ;  /* 0x0000c06004000986 */ /* 0x0003e2000c101536 */
[C---:B------:R-:W-:Y:S02]  /*fa50*/  ISETP.GT.AND P0, PT, R3.reuse, 0x68, PT ;  /* 0x000000680300780c */ /* 0x040fe40003f04270 */
[----:B------:R-:W-:Y:S01]  /*fa60*/  F2FP.BF16.F32.PACK_AB R44, RZ, R44 ;  /* 0x0000002cff2c723e */ /* 0x000fe200000010ff */
[----:B------:R1:W-:Y:S01]  /*fa70*/  @P1 STG.E.U16 desc[UR54][R6.64+0xc2], R99 ;  /* 0x0000c26306001986 */ /* 0x0003e2000c101536 */
[----:B------:R-:W-:-:S02]  /*fa80*/  ISETP.GT.AND P1, PT, R3, 0x69, PT ;  /* 0x000000690300780c */ /* 0x000fc40003f24270 */
[----:B------:R-:W-:Y:S01]  /*fa90*/  F2FP.BF16.F32.PACK_AB R46, RZ, R46 ;  /* 0x0000002eff2e723e */ /* 0x000fe200000010ff */
[----:B------:R1:W-:Y:S01]  /*faa0*/  @P5 STG.E.U16 desc[UR54][R6.64+0xc0], R98 ;  /* 0x0000c06206005986 */ /* 0x0003e2000c101536 */
[C---:B------:R-:W-:Y:S02]  /*fab0*/  ISETP.GT.AND P5, PT, R0.reuse, RZ, P0 ;  /* 0x000000ff0000720c */ /* 0x040fe400007a4270 */
[----:B------:R-:W-:Y:S02]  /*fac0*/  ISETP.GT.AND P4, PT, R0, RZ, P1 ;  /* 0x000000ff0000720c */ /* 0x000fe40000f84270 */
[----:B------:R-:W-:Y:S02]  /*fad0*/  F2FP.BF16.F32.PACK_AB R47, RZ, R47 ;  /* 0x0000002fff2f723e */ /* 0x000fe400000010ff */
[----:B------:R-:W-:Y:S02]  /*fae0*/  F2FP.BF16.F32.PACK_AB R32, RZ, R32 ;  /* 0x00000020ff20723e */ /* 0x000fe400000010ff */
[----:B------:R-:W-:-:S02]  /*faf0*/  F2FP.BF16.F32.PACK_AB R33, RZ, R33 ;  /* 0x00000021ff21723e */ /* 0x000fc400000010ff */
[----:B------:R-:W-:Y:S02]  /*fb00*/  F2FP.BF16.F32.PACK_AB R34, RZ, R34 ;  /* 0x00000022ff22723e */ /* 0x000fe400000010ff */
[----:B------:R-:W-:Y:S01]  /*fb10*/  F2FP.BF16.F32.PACK_AB R35, RZ, R35 ;  /* 0x00000023ff23723e */ /* 0x000fe200000010ff */
[----:B------:R1:W-:Y:S01]  /*fb20*/  @P5 STG.E.U16 desc[UR54][R4.64+0xd0], R100 ;  /* 0x0000d06404005986 */ /* 0x0003e2000c101536 */
[C---:B------:R-:W-:Y:S02]  /*fb30*/  ISETP.GT.AND P5, PT, R0.reuse, 0x8, P0 ;  /* 0x000000080000780c */ /* 0x040fe400007a4270 */
[----:B------:R-:W-:Y:S01]  /*fb40*/  F2FP.BF16.F32.PACK_AB R36, RZ, R36 ;  /* 0x00000024ff24723e */ /* 0x000fe200000010ff */
[----:B------:R1:W-:Y:S01]  /*fb50*/  @P4 STG.E.U16 desc[UR54][R4.64+0xd2], R101 ;  /* 0x0000d26504004986 */ /* 0x0003e2000c101536 */
[----:B------:R-:W-:Y:S02]  /*fb60*/  ISETP.GT.AND P4, PT, R0, 0x8, P1 ;  /* 0x000000080000780c */ /* 0x000fe40000f84270 */
[----:B------:R-:W-:-:S02]  /*fb70*/  F2FP.BF16.F32.PACK_AB R37, RZ, R37 ;  /* 0x00000025ff25723e */ /* 0x000fc400000010ff */
[----:B------:R-:W-:Y:S02]  /*fb80*/  F2FP.BF16.F32.PACK_AB R38, RZ, R38 ;  /* 0x00000026ff26723e */ /* 0x000fe400000010ff */
[----:B------:R-:W-:Y:S02]  /*fb90*/  F2FP.BF16.F32.PACK_AB R39, RZ, R39 ;  /* 0x00000027ff27723e */ /* 0x000fe400000010ff */
[----:B------:R-:W-:Y:S01]  /*fba0*/  F2FP.BF16.F32.PACK_AB R24, RZ, R24 ;  /* 0x00000018ff18723e */ /* 0x000fe200000010ff */
[----:B------:R1:W-:Y:S01]  /*fbb0*/  @P5 STG.E.U16 desc[UR54][R6.64+0xd0], R102 ;  /* 0x0000d06606005986 */ /* 0x0003e2000c101536 */
[C---:B------:R-:W-:Y:S02]  /*fbc0*/  ISETP.GT.AND P5, PT, R0.reuse, 0x80, P3 ;  /* 0x000000800000780c */ /* 0x040fe40001fa4270 */
[C---:B------:R-:W-:Y:S01]  /*fbd0*/  ISETP.GT.AND P3, PT, R0.reuse, 0x88, P3 ;  /* 0x000000880000780c */ /* 0x040fe20001f64270 */
[----:B------:R1:W-:Y:S01]  /*fbe0*/  @P4 STG.E.U16 desc[UR54][R6.64+0xd2], R103 ;  /* 0x0000d26706004986 */ /* 0x0003e2000c101536 */
[----:B------:R-:W-:-:S02]  /*fbf0*/  ISETP.GT.AND P4, PT, R0, 0x80, P2 ;  /* 0x000000800000780c */ /* 0x000fc40001784270 */
[C---:B------:R-:W-:Y:S02]  /*fc00*/  ISETP.GT.AND P2, PT, R0.reuse, 0x88, P2 ;  /* 0x000000880000780c */ /* 0x040fe40001744270 */
[----:B------:R-:W-:Y:S02]  /*fc10*/  F2FP.BF16.F32.PACK_AB R25, RZ, R25 ;  /* 0x00000019ff19723e */ /* 0x000fe400000010ff */
[----:B------:R-:W-:Y:S02]  /*fc20*/  F2FP.BF16.F32.PACK_AB R26, RZ, R26 ;  /* 0x0000001aff1a723e */ /* 0x000fe400000010ff */
[----:B------:R-:W-:Y:S01]  /*fc30*/  F2FP.BF16.F32.PACK_AB R27, RZ, R27 ;  /* 0x0000001bff1b723e */ /* 0x000fe200000010ff */
[----:B------:R1:W-:Y:S01]  /*fc40*/  @P5 STG.E.U16 desc[UR54][R12.64+0xc0], R88 ;  /* 0x0000c0580c005986 */ /* 0x0003e2000c101536 */
[----:B------:R-:W-:Y:S02]  /*fc50*/  F2FP.BF16.F32.PACK_AB R28, RZ, R28 ;  /* 0x0000001cff1c723e */ /* 0x000fe400000010ff */
[----:B------:R-:W-:Y:S01]  /*fc60*/  F2FP.BF16.F32.PACK_AB R29, RZ, R29 ;  /* 0x0000001dff1d723e */ /* 0x000fe200000010ff */
[----:B------:R1:W-:Y:S01]  /*fc70*/  @P4 STG.E.U16 desc[UR54][R12.64+0xc2], R89 ;  /* 0x0000c2590c004986 */ /* 0x0003e2000c101536 */
[----:B------:R-:W-:-:S02]  /*fc80*/  ISETP.GT.AND P4, PT, R0, 0x80, P0 ;  /* 0x000000800000780c */ /* 0x000fc40000784270 */
[C---:B------:R-:W-:Y:S01]  /*fc90*/  ISETP.GT.AND P0, PT, R0.reuse, 0x88, P0 ;  /* 0x000000880000780c */ /* 0x040fe20000704270 */
[----:B------:R1:W-:Y:S01]  /*fca0*/  @P3 STG.E.U16 desc[UR54][R8.64+0xc0], R90 ;  /* 0x0000c05a08003986 */ /* 0x0003e2000c101536 */
[C---:B------:R-:W-:Y:S02]  /*fcb0*/  ISETP.GT.AND P3, PT, R0.reuse, 0x80, P1 ;  /* 0x000000800000780c */ /* 0x040fe40000f64270 */
[C---:B------:R-:W-:Y:S01]  /*fcc0*/  ISETP.GT.AND P1, PT, R0.reuse, 0x88, P1 ;  /* 0x000000880000780c */ /* 0x040fe20000f24270 */
[----:B------:R1:W-:Y:S01]  /*fcd0*/  @P2 STG.E.U16 desc[UR54][R8.64+0xc2], R91 ;  /* 0x0000c25b08002986 */ /* 0x0003e2000c101536 */
[----:B------:R-:W-:Y:S02]  /*fce0*/  ISETP.GT.AND P2, PT, R3, 0x71, PT ;  /* 0x000000710300780c */ /* 0x000fe40003f44270 */
[----:B------:R-:W-:Y:S02]  /*fcf0*/  F2FP.BF16.F32.PACK_AB R30, RZ, R30 ;  /* 0x0000001eff1e723e */ /* 0x000fe400000010ff */
[----:B------:R-:W-:Y:S01]  /*fd00*/  F2FP.BF16.F32.PACK_AB R31, RZ, R31 ;  /* 0x0000001fff1f723e */ /* 0x000fe200000010ff */
[----:B------:R1:W-:Y:S01]  /*fd10*/  @P4 STG.E.U16 desc[UR54][R12.64+0xd0], R92 ;  /* 0x0000d05c0c004986 */ /* 0x0003e2000c101536 */
[----:B------:R-:W-:-:S03]  /*fd20*/  ISETP.GT.AND P4, PT, R0, RZ, P2 ;  /* 0x000000ff0000720c */ /* 0x000fc60001784270 */
[----:B------:R1:W-:Y:S01]  /*fd30*/  @P3 STG.E.U16 desc[UR54][R12.64+0xd2], R93 ;  /* 0x0000d25d0c003986 */ /* 0x0003e2000c101536 */
[----:B------:R-:W-:-:S03]  /*fd40*/  ISETP.GT.AND P3, PT, R3, 0x70, PT ;  /* 0x000000700300780c */ /* 0x000fc60003f64270 */
[----:B------:R1:W-:Y:S01]  /*fd50*/  @P0 STG.E.U16 desc[UR54][R8.64+0xd0], R94 ;  /* 0x0000d05e08000986 */ /* 0x0003e2000c101536 */
[C---:B------:R-:W-:Y:S02]  /*fd60*/  ISETP.GT.AND P0, PT, R0.reuse, RZ, P3 ;  /* 0x000000ff0000720c */ /* 0x040fe40001f04270 */
[C---:B------:R-:W-:Y:S01]  /*fd70*/  ISETP.GT.AND P5, PT, R0.reuse, 0x8, P3 ;  /* 0x000000080000780c */ /* 0x040fe20001fa4270 */
[----:B------:R1:W-:Y:S01]  /*fd80*/  @P1 STG.E.U16 desc[UR54][R8.64+0xd2], R95 ;  /* 0x0000d25f08001986 */ /* 0x0003e2000c101536 */
[----:B------:R-:W-:-:S03]  /*fd90*/  ISETP.GT.AND P1, PT, R0, 0x8, P2 ;  /* 0x000000080000780c */ /* 0x000fc60001724270 */
[----:B------:R1:W-:Y:S06]  /*fda0*/  @P4 STG.E.U16 desc[UR54][R4.64+0xe2], R81 ;  /* 0x0000e25104004986 */ /* 0x0003ec000c101536 */
[----:B------:R1:W-:Y:S01]  /*fdb0*/  @P0 STG.E.U16 desc[UR54][R4.64+0xe0], R80 ;  /* 0x0000e05004000986 */ /* 0x0003e2000c101536 */
[----:B------:R-:W-:-:S03]  /*fdc0*/  ISETP.GT.AND P0, PT, R3, 0x78, PT ;  /* 0x000000780300780c */ /* 0x000fc60003f04270 */
[----:B------:R1:W-:Y:S01]  /*fdd0*/  @P1 STG.E.U16 desc[UR54][R6.64+0xe2], R83 ;  /* 0x0000e25306001986 */ /* 0x0003e2000c101536 */
[----:B------:R-:W-:-:S03]  /*fde0*/  ISETP.GT.AND P1, PT, R3, 0x79, PT ;  /* 0x000000790300780c */ /* 0x000fc60003f24270 */
[----:B------:R1:W-:Y:S01]  /*fdf0*/  @P5 STG.E.U16 desc[UR54][R6.64+0xe0], R82 ;  /* 0x0000e05206005986 */ /* 0x0003e2000c101536 */
[C---:B------:R-:W-:Y:S02]  /*fe00*/  ISETP.GT.AND P5, PT, R0.reuse, RZ, P0 ;  /* 0x000000ff0000720c */ /* 0x040fe400007a4270 */
[----:B------:R-:W-:-:S11]  /*fe10*/  ISETP.GT.AND P4, PT, R0, RZ, P1 ;  /* 0x000000ff0000720c */ /* 0x000fd60000f84270 */
[----:B------:R1:W-:Y:S01]  /*fe20*/  @P5 STG.E.U16 desc[UR54][R4.64+0xf0], R84 ;  /* 0x0000f05404005986 */ /* 0x0003e2000c101536 */
[----:B------:R-:W-:-:S03]  /*fe30*/  ISETP.GT.AND P5, PT, R0, 0x8, P0 ;  /* 0x000000080000780c */ /* 0x000fc600007a4270 */
[----:B------:R1:W-:Y:S01]  /*fe40*/  @P4 STG.E.U16 desc[UR54][R4.64+0xf2], R85 ;  /* 0x0000f25504004986 */ /* 0x0003e2000c101536 */
[----:B------:R-:W-:-:S09]  /*fe50*/  ISETP.GT.AND P4, PT, R0, 0x8, P1 ;  /* 0x000000080000780c */ /* 0x000fd20000f84270 */
[----:B------:R1:W-:Y:S01]  /*fe60*/  @P5 STG.E.U16 desc[UR54][R6.64+0xf0], R86 ;  /* 0x0000f05606005986 */ /* 0x0003e2000c101536 */
[C---:B------:R-:W-:Y:S02]  /*fe70*/  ISETP.GT.AND P5, PT, R0.reuse, 0x80, P3 ;  /* 0x000000800000780c */ /* 0x040fe40001fa4270 */
[C---:B------:R-:W-:Y:S01]  /*fe80*/  ISETP.GT.AND P3, PT, R0.reuse, 0x88, P3 ;  /* 0x000000880000780c */ /* 0x040fe20001f64270 */
[----:B------:R1:W-:Y:S01]  /*fe90*/  @P4 STG.E.U16 desc[UR54][R6.64+0xf2], R87 ;  /* 0x0000f25706004986 */ /* 0x0003e2000c101536 */
[C---:B------:R-:W-:Y:S02]  /*fea0*/  ISETP.GT.AND P4, PT, R0.reuse, 0x80, P2 ;  /* 0x000000800000780c */ /* 0x040fe40001784270 */
[----:B------:R-:W-:-:S07]  /*feb0*/  ISETP.GT.AND P2, PT, R0, 0x88, P2 ;  /* 0x000000880000780c */ /* 0x000fce0001744270 */
[----:B------:R1:W-:Y:S04]  /*fec0*/  @P5 STG.E.U16 desc[UR54][R12.64+0xe0], R72 ;  /* 0x0000e0480c005986 */ /* 0x0003e8000c101536 */
[----:B------:R1:W-:Y:S01]  /*fed0*/  @P4 STG.E.U16 desc[UR54][R12.64+0xe2], R73 ;  /* 0x0000e2490c004986 */ /* 0x0003e2000c101536 */
[C---:B------:R-:W-:Y:S02]  /*fee0*/  ISETP.GT.AND P4, PT, R0.reuse, 0x80, P0 ;  /* 0x000000800000780c */ /* 0x040fe40000784270 */
[C---:B------:R-:W-:Y:S01]  /*fef0*/  ISETP.GT.AND P0, PT, R0.reuse, 0x88, P0 ;  /* 0x000000880000780c */ /* 0x040fe20000704270 */
[----:B------:R1:W-:Y:S01]  /*ff00*/  @P3 STG.E.U16 desc[UR54][R8.64+0xe0], R74 ;  /* 0x0000e04a08003986 */ /* 0x0003e2000c101536 */
[C---:B------:R-:W-:Y:S02]  /*ff10*/  ISETP.GT.AND P3, PT, R0.reuse, 0x80, P1 ;  /* 0x000000800000780c */ /* 0x040fe40000f64270 */
[----:B------:R-:W-:Y:S01]  /*ff20*/  ISETP.GT.AND P1, PT, R0, 0x88, P1 ;  /* 0x000000880000780c */ /* 0x000fe20000f24270 */
[----:B------:R1:W-:Y:S01]  /*ff30*/  @P2 STG.E.U16 desc[UR54][R8.64+0xe2], R75 ;  /* 0x0000e24b08002986 */ /* 0x0003e2000c101536 */
[----:B------:R-:W-:-:S05]  /*ff40*/  ISETP.GT.AND P2, PT, R3, 0x81, PT ;  /* 0x000000810300780c */ /* 0x000fca0003f44270 */
        /* <DEDUP_REMOVED lines=73> */
[----:B------:R-:W-:-:S03]  /*103e0*/  ISETP.GT.AND P4, PT, R0, 0x8, P2 ;  /* 0x000000080000780c */ /* 0x000fc60001784270 */
[----:B------:R1:W-:Y:S01]  /*103f0*/  @P3 STG.E.U16 desc[UR54][R12.64+0x132], R45 ;  /* 0x0001322d0c003986 */ /* 0x0003e2000c101536 */
[----:B------:R-:W-:-:S03]  /*10400*/  ISETP.GT.AND P3, PT, R3, 0xa1, PT ;  /* 0x000000a10300780c */ /* 0x000fc60003f64270 */
[----:B------:R1:W-:Y:S01]  /*10410*/  @P0 STG.E.U16 desc[UR54][R8.64+0x130], R46 ;  /* 0x0001302e08000986 */ /* 0x0003e2000c101536 */
[C---:B------:R-:W-:Y:S02]  /*10420*/  ISETP.GT.AND P0, PT, R0.reuse, RZ, P2 ;  /* 0x000000ff0000720c */ /* 0x040fe40001704270 */
[C---:B------:R-:W-:Y:S01]  /*10430*/  ISETP.GT.AND P5, PT, R0.reuse, 0x8, P3 ;  /* 0x000000080000780c */ /* 0x040fe20001fa4270 */
[----:B------:R1:W-:Y:S01]  /*10440*/  @P1 STG.E.U16 desc[UR54][R8.64+0x132], R47 ;  /* 0x0001322f08001986 */ /* 0x0003e2000c101536 */
[----:B------:R-:W-:-:S09]  /*10450*/  ISETP.GT.AND P1, PT, R0, RZ, P3 ;  /* 0x000000ff0000720c */ /* 0x000fd20001f24270 */
[----:B------:R1:W-:Y:S01]  /*10460*/  @P0 STG.E.U16 desc[UR54][R4.64+0x140], R32 ;  /* 0x0001402004000986 */ /* 0x0003e2000c101536 */
[----:B------:R-:W-:-:S03]  /*10470*/  ISETP.GT.AND P0, PT, R3, 0xa9, PT ;  /* 0x000000a90300780c */ /* 0x000fc60003f04270 */
[----:B------:R1:W-:Y:S01]  /*10480*/  @P1 STG.E.U16 desc[UR54][R4.64+0x142], R33 ;  /* 0x0001422104001986 */ /* 0x0003e2000c101536 */
[----:B------:R-:W-:-:S03]  /*10490*/  ISETP.GT.AND P1, PT, R3, 0xa8, PT ;  /* 0x000000a80300780c */ /* 0x000fc60003f24270 */
[----:B------:R1:W-:Y:S01]  /*104a0*/  @P4 STG.E.U16 desc[UR54][R6.64+0x140], R34 ;  /* 0x0001402206004986 */ /* 0x0003e2000c101536 */
[----:B------:R-:W-:-:S03]  /*104b0*/  ISETP.GT.AND P4, PT, R0, RZ, P0 ;  /* 0x000000ff0000720c */ /* 0x000fc60000784270 */
[----:B------:R1:W-:Y:S01]  /*104c0*/  @P5 STG.E.U16 desc[UR54][R6.64+0x142], R35 ;  /* 0x0001422306005986 */ /* 0x0003e2000c101536 */
[----:B------:R-:W-:-:S09]  /*104d0*/  ISETP.GT.AND P5, PT, R0, RZ, P1 ;  /* 0x000000ff0000720c */ /* 0x000fd20000fa4270 */
        /* <DEDUP_REMOVED lines=10> */
[----:B------:R1:W-:Y:S01]  /*10580*/  @P4 STG.E.U16 desc[UR54][R12.64+0x140], R24 ;  /* 0x000140180c004986 */ /* 0x0003e2000c101536 */
[C---:B------:R-:W-:Y:S02]  /*10590*/  ISETP.GT.AND P4, PT, R0.reuse, 0x80, P0 ;  /* 0x000000800000780c */ /* 0x040fe40000784270 */
[C---:B------:R-:W-:Y:S01]  /*105a0*/  ISETP.GT.AND P0, PT, R0.reuse, 0x88, P0 ;  /* 0x000000880000780c */ /* 0x040fe20000704270 */
[----:B------:R1:W-:Y:S01]  /*105b0*/  @P5 STG.E.U16 desc[UR54][R12.64+0x142], R25 ;  /* 0x000142190c005986 */ /* 0x0003e2000c101536 */
[C---:B------:R-:W-:Y:S02]  /*105c0*/  ISETP.GT.AND P5, PT, R0.reuse, 0x80, P1 ;  /* 0x000000800000780c */ /* 0x040fe40000fa4270 */
[----:B------:R-:W-:Y:S01]  /*105d0*/  ISETP.GT.AND P1, PT, R0, 0x88, P1 ;  /* 0x000000880000780c */ /* 0x000fe20000f24270 */
[----:B------:R1:W-:Y:S04]  /*105e0*/  @P2 STG.E.U16 desc[UR54][R8.64+0x140], R26 ;  /* 0x0001401a08002986 */ /* 0x0003e8000c101536 */
[----:B------:R1:W-:Y:S04]  /*105f0*/  @P3 STG.E.U16 desc[UR54][R8.64+0x142], R27 ;  /* 0x0001421b08003986 */ /* 0x0003e8000c101536 */
[----:B------:R1:W-:Y:S04]  /*10600*/  @P4 STG.E.U16 desc[UR54][R12.64+0x152], R29 ;  /* 0x0001521d0c004986 */ /* 0x0003e8000c101536 */
[----:B------:R1:W-:Y:S04]  /*10610*/  @P5 STG.E.U16 desc[UR54][R12.64+0x150], R28 ;  /* 0x0001501c0c005986 */ /* 0x0003e8000c101536 */
[----:B------:R1:W-:Y:S04]  /*10620*/  @P1 STG.E.U16 desc[UR54][R8.64+0x150], R30 ;  /* 0x0001501e08001986 */ /* 0x0003e8000c101536 */
[----:B------:R1:W-:Y:S02]  /*10630*/  @P0 STG.E.U16 desc[UR54][R8.64+0x152], R31 ;  /* 0x0001521f08000986 */ /* 0x0003e4000c101536 */
.L_x_380:
[----:B------:R-:W-:Y:S05]  /*10640*/  BSYNC B0 ;  /* 0x0000000000007941 */ /* 0x000fea0003800000 */
.L_x_32:
[----:B------:R-:W-:Y:S01]  /*10650*/  ULDC UR4, c[0x0][0xc] ;  /* 0x0000030000047ab9 */ /* 0x000fe20000000800 */
[----:B------:R-:W-:Y:S01]  /*10660*/  ULDC UR5, c[0x0][0x10] ;  /* 0x0000040000057ab9 */ /* 0x000fe20000000800 */
[----:B0-----:R-:W1:Y:S01]  /*10670*/  LDC R3, c[0x0][0x14] ;  /* 0x00000500ff037b82 */ /* 0x001e620000000800 */
[----:B------:R-:W-:Y:S01]  /*10680*/  UIMAD.WIDE.U32 UR4, UR4, UR5, URZ ;  /* 0x00000005040472a5 */ /* 0x000fe2000f8e003f */
[----:B------:R-:W-:Y:S01]  /*10690*/  IMAD.MOV.U32 R18, RZ, RZ, R22 ;  /* 0x000000ffff127224 */ /* 0x000fe200078e0016 */
[----:B------:R-:W-:-:S04]  /*106a0*/  PRMT R0, RZ, 0x7610, R0 ;  /* 0x00007610ff007816 */ /* 0x000fc80000000000 */
[----:B-1----:R-:W-:-:S04]  /*106b0*/  IMAD.WIDE.U32 R4, R3, UR4, R18 ;  /* 0x0000000403047c25 */ /* 0x002fc8000f8e0012 */
[----:B------:R-:W-:Y:S01]  /*106c0*/  IMAD R3, R3, UR5, RZ ;  /* 0x0000000503037c24 */ /* 0x000fe2000f8e02ff */
[----:B------:R-:W-:Y:S01]  /*106d0*/  ULDC.64 UR4, c[0x0][0x650] ;  /* 0x0001940000047ab9 */ /* 0x000fe20000000a00 */
[----:B------:R-:W-:Y:S01]  /*106e0*/  IMAD.MOV.U32 R22, RZ, RZ, R4 ;  /* 0x000000ffff167224 */ /* 0x000fe200078e0004 */
[----:B------:R-:W-:Y:S01]  /*106f0*/  ISETP.GE.U32.AND P0, PT, R4, UR4, PT ;  /* 0x0000000404007c0c */ /* 0x000fe2000bf06070 */
[----:B------:R-:W-:Y:S02]  /*10700*/  IMAD.IADD R19, R5, 0x1, R3 ;  /* 0x0000000105137824 */ /* 0x000fe400078e0203 */
[----:B------:R-:W-:Y:S02]  /*10710*/  IMAD.MOV.U32 R3, RZ, RZ, -0x1 ;  /* 0xffffffffff037424 */ /* 0x000fe400078e00ff */
[----:B------:R-:W-:Y:S01]  /*10720*/  IMAD.MOV.U32 R18, RZ, RZ, -0x1 ;  /* 0xffffffffff127424 */ /* 0x000fe200078e00ff */
[----:B------:R-:W-:Y:S02]  /*10730*/  ISETP.GE.U32.AND.EX P0, PT, R19, UR5, PT, P0 ;  /* 0x0000000513007c0c */ /* 0x000fe4000bf06100 */
[----:B------:R0:W-:Y:S11]  /*10740*/  STL [R1+0x4], R3 ;  /* 0x0000040301007387 */ /* 0x0001f60000100800 */
[----:B0-----:R-:W-:Y:S05]  /*10750*/  @P0 BRA `(.L_x_381) ;  /* 0x0000000400740947 */ /* 0x001fea0003800000 */
[----:B------:R-:W0:Y:S01]  /*10760*/  S2R R12, SR_CTAID.X ;  /* 0x00000000000c7919 */ /* 0x000e220000002500 */
[----:B---34-:R-:W1:Y:S01]  /*10770*/  LDC.64 R10, c[0x0][0x628] ;  /* 0x00018a00ff0a7b82 */ /* 0x018e620000000a00 */
[----:B------:R-:W-:Y:S01]  /*10780*/  ULDC UR4, c[0x0][0x150] ;  /* 0x0000540000047ab9 */ /* 0x000fe20000000800 */
[----:B------:R-:W-:Y:S01]  /*10790*/  IMAD.MOV.U32 R8, RZ, RZ, R22 ;  /* 0x000000ffff087224 */ /* 0x000fe200078e0016 */
[----:B------:R-:W3:Y:S01]  /*107a0*/  S2R R20, SR_CTAID.Y ;  /* 0x0000000000147919 */ /* 0x000ee20000002600 */
[----:B------:R-:W-:-:S04]  /*107b0*/  IMAD.MOV.U32 R9, RZ, RZ, R19 ;  /* 0x000000ffff097224 */ /* 0x000fc800078e0013 */
[----:B------:R-:W4:Y:S08]  /*107c0*/  LDC R21, c[0x0][0x144] ;  /* 0x00005100ff157b82 */ /* 0x000f300000000800 */
[----:B------:R-:W2:Y:S08]  /*107d0*/  LDC R0, c[0x0][0x630] ;  /* 0x00018c00ff007b82 */ /* 0x000eb00000000800 */
[----:B------:R-:W2:Y:S01]  /*107e0*/  LDC.64 R14, c[0x0][0x620] ;  /* 0x00018800ff0e7b82 */ /* 0x000ea20000000a00 */
[----:B-1----:R-:W-:-:S04]  /*107f0*/  ISETP.NE.U32.AND P0, PT, R10, RZ, PT ;  /* 0x000000ff0a00720c */ /* 0x002fc80003f05070 */
[----:B------:R-:W-:Y:S02]  /*10800*/  ISETP.NE.AND.EX P0, PT, R11, RZ, PT, P0 ;  /* 0x000000ff0b00720c */ /* 0x000fe40003f05300 */
[----:B0-----:R-:W-:-:S05]  /*10810*/  I2FP.F32.U32 R3, R12 ;  /* 0x0000000c00037245 */ /* 0x001fca0000201000 */
[----:B------:R-:W-:-:S04]  /*10820*/  FMUL R3, R3, UR4 ;  /* 0x0000000403037c20 */ /* 0x000fc80008400000 */
[----:B------:R0:W1:Y:S02]  /*10830*/  F2I.U32.TRUNC.NTZ R18, R3 ;  /* 0x0000000300127305 */ /* 0x000064000020f000 */
[----:B---34-:R-:W-:Y:S05]  /*10840*/  @!P0 BRA `(.L_x_382) ;  /* 0x0000000000288947 */ /* 0x018fea0003800000 */
[----:B0-----:R-:W0:Y:S02]  /*10850*/  LDC R3, c[0x0][0x634] ;  /* 0x00018d00ff037b82 */ /* 0x001e240000000800 */
        /* <DEDUP_REMOVED lines=9> */
.L_x_382:
[----:B------:R-:W3:Y:S01]  /*108f0*/  LDC.64 R28, c[0x0][0x640] ;  /* 0x00019000ff1c7b82 */ /* 0x000ee20000000a00 */
[-CC-:B--2---:R-:W-:Y:S01]  /*10900*/  SHF.R.U64 R13, R8, R0.reuse, R9.reuse ;  /* 0x00000000080d7219 */ /* 0x184fe20000001209 */
[----:B-1----:R-:W-:Y:S01]  /*10910*/  IMAD.MOV R7, RZ, RZ, -R18 ;  /* 0x000000ffff077224 */ /* 0x002fe200078e0a12 */
[----:B------:R-:W-:Y:S01]  /*10920*/  SHF.R.U32.HI R0, RZ, R0, R9 ;  /* 0x00000000ff007219 */ /* 0x000fe20000011609 */
[----:B------:R-:W-:Y:S01]  /*10930*/  IMAD.MOV.U32 R18, RZ, RZ, R22 ;  /* 0x000000ffff127224 */ /* 0x000fe200078e0016 */
[----:B0-----:R-:W-:Y:S01]  /*10940*/  IADD3 R3, P0, RZ, -R13, RZ ;  /* 0x8000000dff037210 */ /* 0x001fe20007f1e0ff */
[----:B------:R-:W-:Y:S01]  /*10950*/  IMAD R24, R21, R7, R12 ;  /* 0x0000000715187224 */ /* 0x000fe200078e020c */
[----:B------:R-:W-:Y:S01]  /*10960*/  ULDC UR4, c[0x0][0x154] ;  /* 0x0000550000047ab9 */ /* 0x000fe20000000800 */
[----:B------:R-:W0:Y:S01]  /*10970*/  LDC R6, c[0x0][0x618] ;  /* 0x00018600ff067b82 */ /* 0x000e220000000800 */
[----:B------:R-:W-:Y:S02]  /*10980*/  IMAD.MOV.U32 R7, RZ, RZ, 0x1 ;  /* 0x00000001ff077424 */ /* 0x000fe400078e00ff */
[----:B------:R-:W-:-:S04]  /*10990*/  IMAD.X R5, RZ, RZ, ~R0, P0 ;  /* 0x000000ffff057224 */ /* 0x000fc800000e0e00 */
[-C--:B------:R-:W-:Y:S01]  /*109a0*/  IMAD R0, R5, R14.reuse, RZ ;  /* 0x0000000e05007224 */ /* 0x080fe200078e02ff */
[----:B------:R-:W1:Y:S01]  /*109b0*/  LDC R8, c[0x0][0x608] ;  /* 0x00018200ff087b82 */ /* 0x000e620000000800 */
[----:B------:R-:W-:-:S04]  /*109c0*/  IMAD.WIDE.U32 R4, R3, R14, R18 ;  /* 0x0000000e03047225 */ /* 0x000fc800078e0012 */
[----:B------:R-:W-:Y:S01]  /*109d0*/  IMAD R3, R3, R15, R0 ;  /* 0x0000000f03037224 */ /* 0x000fe200078e0200 */
[----:B------:R-:W-:Y:S02]  /*109e0*/  I2FP.F32.U32 R0, R20 ;  /* 0x0000001400007245 */ /* 0x000fe40000201000 */
[----:B------:R-:W2:Y:S01]  /*109f0*/  LDC R26, c[0x0][0x658] ;  /* 0x00019600ff1a7b82 */ /* 0x000ea20000000800 */
[----:B------:R-:W-:Y:S01]  /*10a00*/  IMAD.IADD R3, R5, 0x1, R3 ;  /* 0x0000000105037824 */ /* 0x000fe200078e0203 */
[----:B---3--:R-:W-:Y:S01]  /*10a10*/  ISETP.NE.U32.AND P0, PT, R28, RZ, PT ;  /* 0x000000ff1c00720c */ /* 0x008fe20003f05070 */
[----:B------:R-:W-:Y:S01]  /*10a20*/  FMUL R0, R0, UR4 ;  /* 0x0000000400007c20 */ /* 0x000fe20008400000 */
[----:B------:R-:W-:Y:S02]  /*10a30*/  IMAD.MOV.U32 R5, RZ, RZ, -0x1 ;  /* 0xffffffffff057424 */ /* 0x000fe400078e00ff */
[----:B------:R-:W-:Y:S01]  /*10a40*/  ISETP.NE.AND.EX P0, PT, R29, RZ, PT, P0 ;  /* 0x000000ff1d00720c */ /* 0x000fe20003f05300 */
[----:B------:R3:W4:Y:S01]  /*10a50*/  F2I.U32.TRUNC.NTZ R15, R0 ;  /* 0x00000000000f7305 */ /* 0x000722000020f000 */
[----:B------:R-:W3:Y:S01]  /*10a60*/  LDC R21, c[0x0][0x148] ;  /* 0x00005200ff157b82 */ /* 0x000ee20000000800 */
[----:B0-----:R-:W-:-:S02]  /*10a70*/  SHF.R.U64 R12, R4, R6, R3 ;  /* 0x00000006040c7219 */ /* 0x001fc40000001203 */
[----:B------:R-:W-:-:S05]  /*10a80*/  SHF.R.U32.HI R3, RZ, R6, R3 ;  /* 0x00000006ff037219 */ /* 0x000fca0000011603 */
[----:B------:R-:W0:Y:S01]  /*10a90*/  LDC R18, c[0x0][0x600] ;  /* 0x00018000ff127b82 */ /* 0x000e220000000800 */
[-CC-:B-1----:R-:W-:Y:S02]  /*10aa0*/  SHF.R.U64 R10, R12, R8.reuse, R3.reuse ;  /* 0x000000080c0a7219 */ /* 0x182fe40000001203 */
[----:B------:R-:W-:-:S05]  /*10ab0*/  SHF.R.U32.HI R3, RZ, R8, R3 ;  /* 0x00000008ff037219 */ /* 0x000fca0000011603 */
[----:B------:R-:W1:Y:S01]  /*10ac0*/  LDC R25, c[0x0][0x648] ;  /* 0x00019200ff197b82 */ /* 0x000e620000000800 */
[-C--:B--2---:R-:W-:Y:S02]  /*10ad0*/  SHF.L.U32 R4, R5, R26.reuse, RZ ;  /* 0x0000001a05047219 */ /* 0x084fe400000006ff */
[-CC-:B------:R-:W-:Y:S02]  /*10ae0*/  SHF.R.U64 R14, R10, R26.reuse, R3.reuse ;  /* 0x0000001a0a0e7219 */ /* 0x180fe40000001203 */
[----:B------:R-:W-:Y:S02]  /*10af0*/  SHF.R.U32.HI R5, RZ, R26, R3 ;  /* 0x0000001aff057219 */ /* 0x000fe40000011603 */
[----:B------:R-:W-:Y:S01]  /*10b00*/  LOP3.LUT R201, RZ, R4, RZ, 0x33, !PT ;  /* 0x00000004ffc97212 */ /* 0x000fe200078e33ff */
[----:B------:R-:W2:Y:S01]  /*10b10*/  LDC R27, c[0x0][0x638] ;  /* 0x00018e00ff1b7b82 */ /* 0x000ea20000000800 */
[----:B------:R-:W-:Y:S01]  /*10b20*/  SHF.L.U32 R26, R7, R26, RZ ;  /* 0x0000001a071a7219 */ /* 0x000fe200000006ff */
[----:B------:R-:W-:-:S06]  /*10b30*/  IMAD.MOV.U32 R4, RZ, RZ, R14 ;  /* 0x000000ffff047224 */ /* 0x000fcc00078e000e */
[----:B------:R-:W0:Y:S01]  /*10b40*/  LDC R30, c[0x0][0x610] ;  /* 0x00018400ff1e7b82 */ /* 0x000e220000000800 */
[----:B----4-:R-:W-:Y:S05]  /*10b50*/  @!P0 BRA `(.L_x_383) ;  /* 0x0000000000288947 */ /* 0x010fea0003800000 */
        /* <DEDUP_REMOVED lines=10> */
.L_x_383:
[----:B------:R-:W4:Y:S01]  /*10c00*/  LDC R3, c[0x0][0x65c] ;  /* 0x00019700ff037b82 */ /* 0x000f220000000800 */
[----:B-1-3--:R-:W-:Y:S01]  /*10c10*/  SHF.R.U64 R0, R4, R25, R5 ;  /* 0x0000001904007219 */ /* 0x00afe20000001205 */
[----:B0-----:R-:W-:Y:S01]  /*10c20*/  VIADD R5, R18, 0xffffffff ;  /* 0xffffffff12057836 */ /* 0x001fe20000000000 */
[----:B------:R-:W-:Y:S01]  /*10c30*/  LOP3.LUT R201, R10, R201, RZ, 0xc0, !PT ;  /* 0x000000c90ac97212 */ /* 0x000fe200078ec0ff */
[----:B------:R-:W-:-:S03]  /*10c40*/  IMAD.MOV R15, RZ, RZ, -R15 ;  /* 0x000000ffff0f7224 */ /* 0x000fc600078e0a0f */
[----:B------:R-:W-:Y:S01]  /*10c50*/  LOP3.LUT R5, R12, R5, RZ, 0xc0, !PT ;  /* 0x000000050c057212 */ /* 0x000fe200078ec0ff */
[----:B------:R-:W-:Y:S01]  /*10c60*/  IMAD R201, R26, R0, R201 ;  /* 0x000000001ac97224 */ /* 0x000fe200078e02c9 */
[----:B----4-:R-:W-:Y:S01]  /*10c70*/  ISETP.NE.AND P0, PT, R3, 0x1, PT ;  /* 0x000000010300780c */ /* 0x010fe20003f05270 */
[----:B------:R-:W-:-:S04]  /*10c80*/  IMAD.MOV R3, RZ, RZ, -R0 ;  /* 0x000000ffff037224 */ /* 0x000fc800078e0a00 */
[----:B--2---:R-:W-:Y:S02]  /*10c90*/  IMAD R0, R3, R27, R14 ;  /* 0x0000001b03007224 */ /* 0x004fe400078e020e */
[----:B------:R-:W-:Y:S02]  /*10ca0*/  IMAD.MOV.U32 R3, RZ, RZ, 0x1 ;  /* 0x00000001ff037424 */ /* 0x000fe400078e00ff */
[----:B------:R-:W-:Y:S02]  /*10cb0*/  IMAD R4, R0, R18, R5 ;  /* 0x0000001200047224 */ /* 0x000fe400078e0205 */
[----:B------:R-:W-:Y:S01]  /*10cc0*/  IMAD.MOV.U32 R18, RZ, RZ, R13 ;  /* 0x000000ffff127224 */ /* 0x000fe200078e000d */
[----:B------:R-:W-:Y:S01]  /*10cd0*/  PRMT R0, R3, 0x7610, R0 ;  /* 0x0000761003007816 */ /* 0x000fe20000000000 */
[----:B------:R-:W-:-:S04]  /*10ce0*/  @P0 IMAD R24, R21, R15, R20 ;  /* 0x0000000f15180224 */ /* 0x000fc800078e0214 */
[----:B------:R-:W-:-:S05]  /*10cf0*/  IMAD R201, R201, R30, R24 ;  /* 0x0000001ec9c97224 */ /* 0x000fca00078e0218 */
[----:B------:R-:W-:Y:S02]  /*10d00*/  SEL R3, R4, R201, !P0 ;  /* 0x000000c904037207 */ /* 0x000fe40004000000 */
[----:B------:R-:W-:-:S03]  /*10d10*/  SEL R201, R201, R4, !P0 ;  /* 0x00000004c9c97207 */ /* 0x000fc60004000000 */
[----:B------:R0:W-:Y:S04]  /*10d20*/  STL [R1+0x4], R3 ;  /* 0x0000040301007387 */ /* 0x0001e80000100800 */
.L_x_381:
[----:B------:R1:W-:Y:S01]  /*10d30*/  STL [R1], R201 ;  /* 0x000000c901007387 */ /* 0x0003e20000100800 */
[----:B------:R-:W-:-:S13]  /*10d40*/  LOP3.LUT P0, RZ, R0, 0xff, RZ, 0xc0, !PT ;  /* 0x000000ff00ff7812 */ /* 0x000fda000780c0ff */
[----:B-1----:R-:W-:Y:S05]  /*10d50*/  @P0 BRA `(.L_x_384) ;  /* 0xffffff04003c0947 */ /* 0x002fea000383ffff */
[----:B------:R-:W-:Y:S05]  /*10d60*/  EXIT ;  /* 0x000000000000794d */ /* 0x000fea0003800000 */
.L_x_7:
[----:B0-----:R-:W-:Y:S01]  /*10d70*/  ULDC.64 UR4, c[0x0][0x650] ;  /* 0x0001940000047ab9 */ /* 0x001fe20000000a00 */
[----:B------:R-:W-:Y:S01]  /*10d80*/  PRMT R2, RZ, 0x7610, R2 ;  /* 0x00007610ff027816 */ /* 0x000fe20000000002 */
[----:B------:R-:W-:Y:S01]  /*10d90*/  IMAD.MOV.U32 R12, RZ, RZ, -0x1 ;  /* 0xffffffffff0c7424 */ /* 0x000fe200078e00ff */
[----:B------:R-:W-:Y:S01]  /*10da0*/  ISETP.GE.U32.AND P0, PT, R22, UR4, PT ;  /* 0x0000000416007c0c */ /* 0x000fe2000bf06070 */
[----:B------:R-:W-:Y:S02]  /*10db0*/  IMAD.MOV.U32 R21, RZ, RZ, -0x1 ;  /* 0xffffffffff157424 */ /* 0x000fe400078e00ff */
[----:B------:R-:W-:Y:S01]  /*10dc0*/  IMAD.MOV.U32 R13, RZ, RZ, -0x1 ;  /* 0xffffffffff0d7424 */ /* 0x000fe200078e00ff */
[----:B------:R-:W-:-:S13]  /*10dd0*/  ISETP.GE.U32.AND.EX P0, PT, R19, UR5, PT, P0 ;  /* 0x0000000513007c0c */ /* 0x000fda000bf06100 */
[----:B------:R-:W-:Y:S05]  /*10de0*/  @P0 BRA `(.L_x_385) ;  /* 0x0000000400340947 */ /* 0x000fea0003800000 */
        /* <DEDUP_REMOVED lines=18> */
.L_x_386:
[----:B------:R-:W0:Y:S01]  /*10f10*/  LDC.64 R28, c[0x0][0x640] ;  /* 0x00019000ff1c7b82 */ /* 0x000e220000000a00 */
[-CC-:B------:R-:W-:Y:S01]  /*10f20*/  SHF.R.U64 R16, R12, R2.reuse, R13.reuse ;  /* 0x000000020c107219 */ /* 0x180fe2000000120d */
[----:B------:R-:W-:Y:S01]  /*10f30*/  IMAD.MOV.U32 R18, RZ, RZ, R22 ;  /* 0x000000ffff127224 */ /* 0x000fe200078e0016 */
[----:B------:R-:W-:Y:S01]  /*10f40*/  SHF.R.U32.HI R2, RZ, R2, R13 ;  /* 0x00000002ff027219 */ /* 0x000fe2000001160d */
[----:B------:R-:W-:Y:S01]  /*10f50*/  IMAD.MOV.U32 R26, RZ, RZ, 0x1 ;  /* 0x00000001ff1a7424 */ /* 0x000fe200078e00ff */
[----:B------:R-:W-:-:S03]  /*10f60*/  IADD3 R11, P0, RZ, -R16, RZ ;  /* 0x80000010ff0b7210 */ /* 0x000fc60007f1e0ff */
[----:B------:R-:W1:Y:S02]  /*10f70*/  LDC R10, c[0x0][0x618] ;  /* 0x00018600ff0a7b82 */ /* 0x000e640000000800 */
[----:B------:R-:W-:-:S04]  /*10f80*/  IMAD.X R9, RZ, RZ, ~R2, P0 ;  /* 0x000000ffff097224 */ /* 0x000fc800000e0e02 */
[-C--:B------:R-:W-:Y:S02]  /*10f90*/  IMAD R2, R9, R24.reuse, RZ ;  /* 0x0000001809027224 */ /* 0x080fe400078e02ff */
[----:B------:R-:W2:Y:S01]  /*10fa0*/  LDC R12, c[0x0][0x608] ;  /* 0x00018200ff0c7b82 */ /* 0x000ea20000000800 */
[----:B------:R-:W-:-:S04]  /*10fb0*/  IMAD.WIDE.U32 R8, R11, R24, R18 ;  /* 0x000000180b087225 */ /* 0x000fc800078e0012 */
[----:B------:R-:W-:-:S03]  /*10fc0*/  IMAD R11, R11, R25, R2 ;  /* 0x000000190b0b7224 */ /* 0x000fc600078e0202 */
[----:B------:R-:W3:Y:S01]  /*10fd0*/  LDC R27, c[0x0][0x658] ;  /* 0x00019600ff1b7b82 */ /* 0x000ee20000000800 */
[----:B------:R-:W-:Y:S01]  /*10fe0*/  IMAD.IADD R9, R9, 0x1, R11 ;  /* 0x0000000109097824 */ /* 0x000fe200078e020b */
[----:B0-----:R-:W-:-:S04]  /*10ff0*/  ISETP.NE.U32.AND P0, PT, R28, RZ, PT ;  /* 0x000000ff1c00720c */ /* 0x001fc80003f05070 */
[----:B------:R-:W-:Y:S02]  /*11000*/  ISETP.NE.AND.EX P0, PT, R29, RZ, PT, P0 ;  /* 0x000000ff1d00720c */ /* 0x000fe40003f05300 */
[----:B------:R-:W0:Y:S01]  /*11010*/  LDC R18, c[0x0][0x600] ;  /* 0x00018000ff127b82 */ /* 0x000e220000000800 */
[-CC-:B-1----:R-:W-:Y:S01]  /*11020*/  SHF.R.U64 R6, R8, R10.reuse, R9.reuse ;  /* 0x0000000a08067219 */ /* 0x182fe20000001209 */
[----:B------:R-:W-:Y:S01]  /*11030*/  IMAD.MOV.U32 R8, RZ, RZ, -0x1 ;  /* 0xffffffffff087424 */ /* 0x000fe200078e00ff */
[----:B------:R-:W-:-:S05]  /*11040*/  SHF.R.U32.HI R9, RZ, R10, R9 ;  /* 0x0000000aff097219 */ /* 0x000fca0000011609 */
[----:B------:R-:W1:Y:S01]  /*11050*/  LDC R20, c[0x0][0x648] ;  /* 0x00019200ff147b82 */ /* 0x000e620000000800 */
[-CC-:B--2---:R-:W-:Y:S02]  /*11060*/  SHF.R.U64 R21, R6, R12.reuse, R9.reuse ;  /* 0x0000000c06157219 */ /* 0x184fe40000001209 */
[----:B------:R-:W-:-:S05]  /*11070*/  SHF.R.U32.HI R2, RZ, R12, R9 ;  /* 0x0000000cff027219 */ /* 0x000fca0000011609 */
[----:B------:R-:W2:Y:S01]  /*11080*/  LDC R24, c[0x0][0x638] ;  /* 0x00018e00ff187b82 */ /* 0x000ea20000000800 */
[-C--:B---3--:R-:W-:Y:S02]  /*11090*/  SHF.L.U32 R8, R8, R27.reuse, RZ ;  /* 0x0000001b08087219 */ /* 0x088fe400000006ff */
[-CC-:B------:R-:W-:Y:S02]  /*110a0*/  SHF.R.U64 R23, R21, R27.reuse, R2.reuse ;  /* 0x0000001b15177219 */ /* 0x180fe40000001202 */
[----:B------:R-:W-:Y:S02]  /*110b0*/  LOP3.LUT R30, RZ, R8, RZ, 0x33, !PT ;  /* 0x00000008ff1e7212 */ /* 0x000fe400078e33ff */
[----:B------:R-:W-:Y:S01]  /*110c0*/  SHF.R.U32.HI R9, RZ, R27, R2 ;  /* 0x0000001bff097219 */ /* 0x000fe20000011602 */
[----:B------:R-:W3:Y:S01]  /*110d0*/  LDC R25, c[0x0][0x610] ;  /* 0x00018400ff197b82 */ /* 0x000ee20000000800 */
[----:B------:R-:W-:Y:S01]  /*110e0*/  IMAD.MOV.U32 R8, RZ, RZ, R23 ;  /* 0x000000ffff087224 */ /* 0x000fe200078e0017 */
[----:B------:R-:W-:Y:S06]  /*110f0*/  @!P0 BRA `(.L_x_387) ;  /* 0x0000000000288947 */ /* 0x000fec0003800000 */
        /* <DEDUP_REMOVED lines=10> */
.L_x_387:
[----:B------:R-:W4:Y:S01]  /*111a0*/  LDC R2, c[0x0][0x65c] ;  /* 0x00019700ff027b82 */ /* 0x000f220000000800 */
[----:B-1----:R-:W-:Y:S01]  /*111b0*/  SHF.R.U64 R5, R8, R20, R9 ;  /* 0x0000001408057219 */ /* 0x002fe20000001209 */
[----:B0-----:R-:W-:Y:S01]  /*111c0*/  VIADD R9, R18, 0xffffffff ;  /* 0xffffffff12097836 */ /* 0x001fe20000000000 */
[----:B------:R-:W-:Y:S01]  /*111d0*/  SHF.L.U32 R26, R26, R27, RZ ;  /* 0x0000001b1a1a7219 */ /* 0x000fe200000006ff */
[----:B------:R-:W-:Y:S02]  /*111e0*/  IMAD.MOV.U32 R13, RZ, RZ, R16 ;  /* 0x000000ffff0d7224 */ /* 0x000fe400078e0010 */
[----:B------:R-:W-:Y:S01]  /*111f0*/  IMAD.MOV R8, RZ, RZ, -R5 ;  /* 0x000000ffff087224 */ /* 0x000fe200078e0a05 */
[----:B----4-:R-:W-:Y:S02]  /*11200*/  ISETP.NE.AND P0, PT, R2, 0x1, PT ;  /* 0x000000010200780c */ /* 0x010fe40003f05270 */
[----:B------:R-:W-:-:S11]  /*11210*/  LOP3.LUT R2, R21, R30, RZ, 0xc0, !PT ;  /* 0x0000001e15027212 */ /* 0x000fd600078ec0ff */
[----:B------:R-:W-:Y:S02]  /*11220*/  @P0 IMAD R3, R7, R14, R4 ;  /* 0x0000000e07030224 */ /* 0x000fe400078e0204 */
[----:B------:R-:W-:Y:S01]  /*11230*/  IMAD R4, R26, R5, R2 ;  /* 0x000000051a047224 */ /* 0x000fe200078e0202 */
[----:B------:R-:W-:Y:S01]  /*11240*/  LOP3.LUT R5, R6, R9, RZ, 0xc0, !PT ;  /* 0x0000000906057212 */ /* 0x000fe200078ec0ff */
[----:B--2---:R-:W-:Y:S02]  /*11250*/  IMAD R2, R8, R24, R23 ;  /* 0x0000001808027224 */ /* 0x004fe400078e0217 */
[----:B---3--:R-:W-:Y:S02]  /*11260*/  IMAD R3, R4, R25, R3 ;  /* 0x0000001904037224 */ /* 0x008fe400078e0203 */
[----:B------:R-:W-:Y:S02]  /*11270*/  IMAD R12, R2, R18, R5 ;  /* 0x00000012020c7224 */ /* 0x000fe400078e0205 */
[----:B------:R-:W-:-:S03]  /*11280*/  IMAD.MOV.U32 R4, RZ, RZ, 0x1 ;  /* 0x00000001ff047424 */ /* 0x000fc600078e00ff */
[----:B------:R-:W-:Y:S02]  /*11290*/  SEL R21, R12, R3, !P0 ;  /* 0x000000030c157207 */ /* 0x000fe40004000000 */
[----:B------:R-:W-:Y:S02]  /*112a0*/  PRMT R2, R4, 0x7610, R2 ;  /* 0x0000761004027816 */ /* 0x000fe40000000002 */
[----:B------:R-:W-:-:S07]  /*112b0*/  SEL R12, R3, R12, !P0 ;  /* 0x0000000c030c7207 */ /* 0x000fce0004000000 */
.L_x_385:
[----:B------:R-:W-:-:S08]  /*112c0*/  NOP ;  /* 0x0000000000007918 */ /* 0x000fd00000000000 */
[----:B------:R-:W0:-:S00]  /*112d0*/  USETMAXREG.DEALLOC.CTAPOOL 0x28 ;  /* 0x00000028000079c8 */ /* 0x000e0000080e0500 */
[----:B0-----:R-:W-:-:S13]  /*112e0*/  ISETP.NE.AND P0, PT, R0, RZ, PT ;  /* 0x000000ff0000720c */ /* 0x001fda0003f05270 */
[----:B------:R-:W-:Y:S05]  /*112f0*/  @P0 EXIT ;  /* 0x000000000000094d */ /* 0x000fea0003800000 */
[----:B------:R-:W-:Y:S01]  /*11300*/  LOP3.LUT P0, RZ, R2, 0xff, RZ, 0xc0, !PT ;  /* 0x000000ff02ff7812 */ /* 0x000fe2000780c0ff */
[----:B------:R-:W-:Y:S02]  /*11310*/  IMAD.MOV.U32 R0, RZ, RZ, 0x1 ;  /* 0x00000001ff007424 */ /* 0x000fe400078e00ff */
[----:B------:R-:W-:-:S10]  /*11320*/  IMAD.MOV.U32 R6, RZ, RZ, RZ ;  /* 0x000000ffff067224 */ /* 0x000fd400078e00ff */
[----:B------:R-:W-:Y:S05]  /*11330*/  @!P0 BRA `(.L_x_388) ;  /* 0x0000000c004c8947 */ /* 0x000fea0003800000 */
[----:B------:R-:W0:Y:S01]  /*11340*/  LDC R0, c[0x0][0x28c] ;  /* 0x0000a300ff007b82 */ /* 0x000e220000000800 */
[----:B------:R-:W1:Y:S01]  /*11350*/  S2R R8, SR_CgaCtaId ;  /* 0x0000000000087919 */ /* 0x000e620000008800 */
[----:B------:R-:W-:Y:S01]  /*11360*/  ULDC UR5, c[0x0][0x600] ;  /* 0x0001800000057ab9 */ /* 0x000fe20000000800 */
[----:B------:R-:W-:Y:S01]  /*11370*/  ULDC UR4, c[0x0][0xc] ;  /* 0x0000030000047ab9 */ /* 0x000fe20000000800 */
[----:B------:R-:W-:Y:S01]  /*11380*/  UIADD3 UR16, UR5, -0x1, URZ ;  /* 0xffffffff05107890 */ /* 0x000fe2000fffe03f */
[----:B------:R-:W-:Y:S01]  /*11390*/  BSSY B0, `(.L_x_388) ;  /* 0x00000cd000007945 */ /* 0x000fe20003800000 */
[----:B------:R-:W-:Y:S01]  /*113a0*/  ULDC UR6, c[0x0][0x658] ;  /* 0x0001960000067ab9 */ /* 0x000fe20000000800 */
[----:B------:R-:W-:Y:S01]  /*113b0*/  ULDC UR5, c[0x0][0x10] ;  /* 0x0000040000057ab9 */ /* 0x000fe20000000800 */
[----:B------:R-:W-:Y:S01]  /*113c0*/  UMOV UR7, 0xffffffff ;  /* 0xffffffff00077882 */ /* 0x000fe20000000000 */
[----:B------:R-:W-:Y:S01]  /*113d0*/  UMOV UR8, 0x1 ;  /* 0x0000000100087882 */ /* 0x000fe20000000000 */
[----:B------:R-:W-:Y:S01]  /*113e0*/  UIMAD.WIDE.U32 UR4, UR4, UR5, URZ ;  /* 0x00000005040472a5 */ /* 0x000fe2000f8e003f */
[----:B------:R-:W-:Y:S01]  /*113f0*/  IMAD.MOV.U32 R9, RZ, RZ, 0x1 ;  /* 0x00000001ff097424 */ /* 0x000fe200078e00ff */
[----:B------:R-:W-:Y:S01]  /*11400*/  USHF.L.U32 UR7, UR7, UR6, URZ ;  /* 0x0000000607077299 */ /* 0x000fe2000800063f */
[----:B------:R-:W-:Y:S01]  /*11410*/  LOP3.LUT R11, R17, 0x2, RZ, 0xfc, !PT ;  /* 0x00000002110b7812 */ /* 0x000fe200078efcff */
[----:B------:R-:W-:Y:S01]  /*11420*/  USHF.L.U32 UR18, UR8, UR6, URZ ;  /* 0x0000000608127299 */ /* 0x000fe2000800063f */
[----:B------:R-:W-:Y:S01]  /*11430*/  IMAD.MOV.U32 R6, RZ, RZ, RZ ;  /* 0x000000ffff067224 */ /* 0x000fe200078e00ff */
[----:B------:R-:W-:Y:S01]  /*11440*/  ULOP3.LUT UR17, URZ, UR7, URZ, 0x33, !UPT ;  /* 0x000000073f117292 */ /* 0x000fe2000f8e333f */
[----:B------:R-:W-:Y:S01]  /*11450*/  ULDC UR6, c[0x0][0x14] ;  /* 0x0000050000067ab9 */ /* 0x000fe20000000800 */
[----:B------:R-:W-:Y:S01]  /*11460*/  ULDC.64 UR22, c[0x0][0x198] ;  /* 0x0000660000167ab9 */ /* 0x000fe20000000a00 */
[----:B------:R-:W-:-:S02]  /*11470*/  UIMAD.WIDE.U32 UR20, UR4, UR6, URZ ;  /* 0x00000006041472a5 */ /* 0x000fc4000f8e003f */
[----:B------:R-:W-:Y:S01]  /*11480*/  UIMAD UR13, UR5, UR6, URZ ;  /* 0x00000006050d72a4 */ /* 0x000fe2000f8e023f */
[----:B0-----:R-:W-:-:S03]  /*11490*/  VIADD R0, R0, 0x3f ;  /* 0x0000003f00007836 */ /* 0x001fc60000000000 */
[----:B------:R-:W-:Y:S02]  /*114a0*/  UIADD3 UR13, UR21, UR13, URZ ;  /* 0x0000000d150d7290 */ /* 0x000fe4000fffe03f */
[----:B------:R-:W-:-:S04]  /*114b0*/  SHF.R.S32.HI R3, RZ, 0x1f, R0 ;  /* 0x0000001fff037819 */ /* 0x000fc80000011400 */
[----:B------:R-:W-:Y:S01]  /*114c0*/  LEA.HI R3, R3, R0, RZ, 0x6 ;  /* 0x0000000003037211 */ /* 0x000fe200078f30ff */
[----:B------:R-:W-:Y:S01]  /*114d0*/  IMAD.MOV.U32 R0, RZ, RZ, 0x1 ;  /* 0x00000001ff007424 */ /* 0x000fe200078e00ff */
[----:B-1----:R-:W-:Y:S02]  /*114e0*/  LOP3.LUT R8, R8, 0x1, RZ, 0xc0, !PT ;  /* 0x0000000108087812 */ /* 0x002fe400078ec0ff */
[----:B------:R-:W-:-:S05]  /*114f0*/  SHF.R.S32.HI R7, RZ, 0x6, R3 ;  /* 0x00000006ff077819 */ /* 0x000fca0000011403 */
[----:B------:R-:W-:-:S07]  /*11500*/  VIADD R10, R7, 0x1 ;  /* 0x00000001070a7836 */ /* 0x000fce0000000000 */
.L_x_399:
[----:B------:R-:W-:-:S03]  /*11510*/  UMOV UR4, 0xffffffff ;  /* 0xffffffff00047882 */ /* 0x000fc60000000000 */
[----:B------:R-:W-:Y:S05]  /*11520*/  BRA.DIV UR4, `(.L_x_389) ;  /* 0x0000000e04bc7947 */ /* 0x000fea000b800000 */
[----:B------:R-:W-:-:S13]  /*11530*/  ELECT P6, URZ, PT ;  /* 0x00000000003f782f */ /* 0x000fda00038c0000 */
.L_x_410:
[----:B------:R-:W0:Y:S01]  /*11540*/  LDC R2, c[0x0][0x28c] ;  /* 0x0000a300ff027b82 */ /* 0x000e220000000800 */
[----:B------:R-:W-:Y:S01]  /*11550*/  BSSY B1, `(.L_x_390) ;  /* 0x000003b000017945 */ /* 0x000fe20003800000 */
[----:B0-----:R-:W-:-:S13]  /*11560*/  ISETP.LT.OR P6, PT, R2, 0x1, !P6 ;  /* 0x000000010200780c */ /* 0x001fda00077c1670 */
[----:B------:R-:W-:Y:S05]  /*11570*/  @P6 BRA `(.L_x_391) ;  /* 0x0000000000e06947 */ /* 0x000fea0003800000 */
[----:B------:R-:W-:Y:S02]  /*11580*/  IMAD R21, R21, 0x2, R8 ;  /* 0x0000000215157824 */ /* 0x000fe400078e0208 */
[----:B------:R-:W-:Y:S02]  /*11590*/  IMAD R14, R12, 0xc0, RZ ;  /* 0x000000c00c0e7824 */ /* 0x000fe400078e02ff */
[----:B------:R-:W-:Y:S02]  /*115a0*/  IMAD.MOV.U32 R18, RZ, RZ, RZ ;  /* 0x000000ffff127224 */ /* 0x000fe400078e00ff */
[----:B------:R-:W-:Y:S02]  /*115b0*/  IMAD.MOV.U32 R2, RZ, RZ, R10 ;  /* 0x000000ffff027224 */ /* 0x000fe400078e000a */
[----:B------:R-:W-:Y:S02]  /*115c0*/  IMAD.MOV.U32 R3, RZ, RZ, R0 ;  /* 0x000000ffff037224 */ /* 0x000fe400078e0000 */
[----:B------:R-:W-:-:S02]  /*115d0*/  IMAD.MOV.U32 R5, RZ, RZ, R6 ;  /* 0x000000ffff057224 */ /* 0x000fc400078e0006 */
[----:B------:R-:W-:-:S07]  /*115e0*/  IMAD R21, R21, 0x58, RZ ;  /* 0x0000005815157824 */ /* 0x000fce00078e02ff */
.L_x_394:
[----:B------:R-:W0:Y:S01]  /*115f0*/  S2R R15, SR_CgaCtaId ;  /* 0x00000000000f7919 */ /* 0x000e220000008800 */
[----:B------:R-:W-:Y:S01]  /*11600*/  MOV R4, 0x400 ;  /* 0x0000040000047802 */ /* 0x000fe20000000f00 */
[----:B------:R-:W1:Y:S03]  /*11610*/  S2R R12, SR_TID.X ;  /* 0x00000000000c7919 */ /* 0x000e660000002100 */
[----:B0-----:R-:W-:Y:S02]  /*11620*/  LEA R16, R15, R4, 0x18 ;  /* 0x000000040f107211 */ /* 0x001fe400078ec0ff */
[----:B------:R-:W-:Y:S02]  /*11630*/  SHF.L.U32 R4, R3, 0x1f, RZ ;  /* 0x0000001f03047819 */ /* 0x000fe400000006ff */
[----:B-1----:R-:W-:Y:S01]  /*11640*/  LOP3.LUT P1, RZ, R12, 0x7f, RZ, 0xc0, !PT ;  /* 0x0000007f0cff7812 */ /* 0x002fe2000782c0ff */
[----:B------:R-:W-:-:S04]  /*11650*/  IMAD R15, R5, 0x8, R16 ;  /* 0x00000008050f7824 */ /* 0x000fc800078e0210 */
[----:B------:R-:W0:Y:S08]  /*11660*/  SYNCS.PHASECHK.TRANS64.TRYWAIT P0, [R15+URZ+0x20], R4 ;  /* 0x000020040f0075a7 */ /* 0x000e30000800017f */
[----:B------:R-:W1:Y:S01]  /*11670*/  @!P1 LDC R12, c[0x0][0x500] ;  /* 0x00014000ff0c9b82 */ /* 0x000e620000000800 */
[----:B0-----:R-:W-:Y:S05]  /*11680*/  @!P0 BRA `(.L_x_392) ;  /* 0x0000000c00848947 */ /* 0x001fea0003800000 */
.L_x_411:
[----:B0-----:R-:W-:Y:S01]  /*11690*/  PRMT R4, R11, 0x9910, RZ ;  /* 0x000099100b047816 */ /* 0x001fe200000000ff */
[----:B-1----:R0:W-:Y:S03]  /*116a0*/  @!P1 SYNCS.ARRIVE.TRANS64 RZ, [R15+URZ], R12 ;  /* 0x0000000c0fff99a7 */ /* 0x0021e6000800003f */
[----:B------:R-:W-:-:S13]  /*116b0*/  ISETP.NE.AND P0, PT, R4, 0x2, PT ;  /* 0x000000020400780c */ /* 0x000fda0003f05270 */
[----:B0-----:R-:W-:Y:S05]  /*116c0*/  @P0 BRA `(.L_x_393) ;  /* 0x0000000000040947 */ /* 0x001fea0003800000 */
[----:B------:R-:W-:Y:S01]  /*116d0*/  BPT.TRAP 0x1 ;  /* 0x000000040000795c */ /* 0x000fe20000300000 */
.L_x_393:
[----:B------:R-:W-:Y:S01]  /*116e0*/  IMAD R4, R5, 0x2, R8 ;  /* 0x0000000205047824 */ /* 0x000fe200078e0208 */
[----:B------:R-:W-:Y:S01]  /*116f0*/  R2UR UR9, R15 ;  /* 0x000000000f0972ca */ /* 0x000fe200000e0000 */
[--C-:B------:R-:W-:Y:S01]  /*11700*/  IMAD R12, R5, 0x6000, R16.reuse ;  /* 0x00006000050c7824 */ /* 0x100fe200078e0210 */
[----:B------:R-:W-:Y:S01]  /*11710*/  UIADD3 UR4, UP0, UR22, 0xf0, URZ ;  /* 0x000000f016047890 */ /* 0x000fe2000ff1e03f */
[----:B------:R-:W-:Y:S01]  /*11720*/  IMAD R4, R4, 0x1600, RZ ;  /* 0x0000160004047824 */ /* 0x000fe200078e02ff */
[----:B------:R-:W-:Y:S01]  /*11730*/  R2UR UR11, R14 ;  /* 0x000000000e0b72ca */ /* 0x000fe200000e0000 */
[----:B------:R-:W-:Y:S01]  /*11740*/  VIADD R2, R2, 0xffffffff ;  /* 0xffffffff02027836 */ /* 0x000fe20000000000 */
[----:B------:R-:W-:Y:S01]  /*11750*/  R2UR UR5, R12 ;  /* 0x000000000c0572ca */ /* 0x000fe200000e0000 */
[----:B------:R-:W-:Y:S01]  /*11760*/  IMAD R4, R4, 0x2, R16 ;  /* 0x0000000204047824 */ /* 0x000fe200078e0210 */
[----:B------:R-:W-:Y:S01]  /*11770*/  R2UR UR10, R18 ;  /* 0x00000000120a72ca */ /* 0x000fe200000e0000 */
[----:B------:R-:W-:Y:S01]  /*11780*/  UIADD3 UR24, UP1, UR22, 0x1f0, URZ ;  /* 0x000001f016187890 */ /* 0x000fe2000ff3e03f */
[----:B------:R-:W-:Y:S01]  /*11790*/  R2UR UR12, R13 ;  /* 0x000000000d0c72ca */ /* 0x000fe200000e0000 */
[----:B------:R-:W-:Y:S01]  /*117a0*/  VIADD R5, R5, 0x1 ;  /* 0x0000000105057836 */ /* 0x000fe20000000000 */
[----:B------:R-:W-:Y:S01]  /*117b0*/  R2UR UR8, R4 ;  /* 0x00000000040872ca */ /* 0x000fe200000e0000 */
[----:B------:R-:W-:Y:S01]  /*117c0*/  UIADD3.X UR25, URZ, UR23, URZ, UP1, !UPT ;  /* 0x000000173f197290 */ /* 0x000fe20008ffe43f */
[----:B------:R-:W-:Y:S01]  /*117d0*/  R2UR UR19, R21 ;  /* 0x00000000151372ca */ /* 0x000fe200000e0000 */
[----:B------:R-:W-:Y:S01]  /*117e0*/  UMOV UR6, 0x0 ;  /* 0x0000000000067882 */ /* 0x000fe20000000000 */
[----:B------:R-:W-:Y:S01]  /*117f0*/  ISETP.GT.AND P1, PT, R2, 0x1, PT ;  /* 0x000000010200780c */ /* 0x000fe20003f24270 */
[----:B------:R-:W-:Y:S01]  /*11800*/  UMOV UR7, 0x10000000 ;  /* 0x1000000000077882 */ /* 0x000fe20000000000 */
[C---:B------:R-:W-:Y:S01]  /*11810*/  ISETP.NE.AND P0, PT, R5.reuse, 0x4, PT ;  /* 0x000000040500780c */ /* 0x040fe20003f05270 */
[----:B------:R-:W-:Y:S01]  /*11820*/  UIADD3 UR14, UR5, 0x100, URZ ;  /* 0x00000100050e7890 */ /* 0x000fe2000fffe03f */
[----:B------:R-:W-:Y:S01]  /*11830*/  VIADD R18, R18, 0x40 ;  /* 0x0000004012127836 */ /* 0x000fe20000000000 */
[----:B------:R-:W-:Y:S01]  /*11840*/  UIADD3.X UR5, URZ, UR23, URZ, UP0, !UPT ;  /* 0x000000173f057290 */ /* 0x000fe200087fe43f */
[----:B------:R-:W-:Y:S01]  /*11850*/  SEL R4, RZ, 0x1, P0 ;  /* 0x00000001ff047807 */ /* 0x000fe20000000000 */
[----:B------:R-:W-:Y:S01]  /*11860*/  UMOV UR26, 0x30000 ;  /* 0x00030000001a7882 */ /* 0x000fe20000000000 */
[----:B------:R-:W-:Y:S01]  /*11870*/  SEL R5, R5, RZ, P0 ;  /* 0x000000ff05057207 */ /* 0x000fe20000000000 */
[----:B------:R-:W-:Y:S01]  /*11880*/  UIADD3 UR15, UR8, 0x18100, URZ ;  /* 0x00018100080f7890 */ /* 0x000fe2000fffe03f */
[----:B------:R-:W-:-:S02]  /*11890*/  LOP3.LUT R3, R3, R4, RZ, 0x3c, !PT ;  /* 0x0000000403037212 */ /* 0x000fc400078e3cff */
[----:B------:R-:W-:Y:S02]  /*118a0*/  UMOV UR8, UR14 ;  /* 0x0000000e00087c82 */ /* 0x000fe40008000000 */
[----:B------:R0:W-:Y:S02]  /*118b0*/  UTMALDG.3D [UR8], [UR4], desc[UR6] ;  /* 0x00000608040075b4 */ /* 0x0001e40008011000 */
[----:B0-----:R-:W-:Y:S01]  /*118c0*/  UMOV UR8, UR15 ;  /* 0x0000000f00087c82 */ /* 0x001fe20008000000 */
[----:B------:R-:W-:Y:S02]  /*118d0*/  UMOV UR11, UR19 ;  /* 0x00000013000b7c82 */ /* 0x000fe40008000000 */
[----:B------:R0:W-:Y:S02]  /*118e0*/  UTMALDG.3D.MULTICAST [UR8], [UR24], UR26, desc[UR6] ;  /* 0x00000608180073b4 */ /* 0x0001e4000801181a */
[----:B0-----:R-:W-:Y:S05]  /*118f0*/  @P1 BRA `(.L_x_394) ;  /* 0xfffffffc003c1947 */ /* 0x001fea000383ffff */
.L_x_391:
[----:B------:R-:W-:Y:S05]  /*11900*/  BSYNC B1 ;  /* 0x0000000000017941 */ /* 0x000fea0003800000 */
.L_x_390:
[----:B------:R-:W-:Y:S01]  /*11910*/  LOP3.LUT P1, RZ, R9, 0xff, RZ, 0xc0, !PT ;  /* 0x000000ff09ff7812 */ /* 0x000fe2000782c0ff */
[C---:B------:R-:W-:Y:S01]  /*11920*/  IMAD.IADD R6, R7.reuse, 0x1, R6 ;  /* 0x0000000107067824 */ /* 0x040fe200078e0206 */
[----:B------:R-:W-:Y:S01]  /*11930*/  IADD3 R22, P2, R22, UR20, RZ ;  /* 0x0000001416167c10 */ /* 0x000fe2000ff5e0ff */
[----:B------:R-:W-:Y:S01]  /*11940*/  ULDC.64 UR4, c[0x0][0x650] ;  /* 0x0001940000047ab9 */ /* 0x000fe20000000a00 */
[----:B------:R-:W-:Y:S01]  /*11950*/  BSSY B1, `(.L_x_395) ;  /* 0x000006e000017945 */ /* 0x000fe20003800000 */
[----:B------:R-:W-:Y:S01]  /*11960*/  IMAD.MOV.U32 R12, RZ, RZ, -0x1 ;  /* 0xffffffffff0c7424 */ /* 0x000fe200078e00ff */
[----:B------:R-:W-:Y:S01]  /*11970*/  ISETP.GT.U32.AND P0, PT, R6, 0x3, PT ;  /* 0x000000030600780c */ /* 0x000fe20003f04070 */
[----:B------:R-:W-:Y:S01]  /*11980*/  IMAD.MOV.U32 R21, RZ, RZ, -0x1 ;  /* 0xffffffffff157424 */ /* 0x000fe200078e00ff */
[----:B------:R-:W-:Y:S01]  /*11990*/  SHF.R.U32.HI R2, RZ, 0x2, R6 ;  /* 0x00000002ff027819 */ /* 0x000fe20000011606 */
[----:B------:R-:W-:Y:S01]  /*119a0*/  IMAD.MOV.U32 R13, RZ, RZ, -0x1 ;  /* 0xffffffffff0d7424 */ /* 0x000fe200078e00ff */
[----:B------:R-:W-:-:S02]  /*119b0*/  ISETP.LT.U32.AND P0, PT, R7, 0x4, P0 ;  /* 0x000000040700780c */ /* 0x000fc40000701070 */
[----:B------:R-:W-:Y:S01]  /*119c0*/  IADD3.X R19, R19, UR13, RZ, P2, !PT ;  /* 0x0000000d13137c10 */ /* 0x000fe200097fe4ff */
[----:B------:R-:W0:Y:S01]  /*119d0*/  @P1 S2R R4, SR_CgaCtaId ;  /* 0x0000000000041919 */ /* 0x000e220000008800 */
[----:B------:R-:W-:Y:S02]  /*119e0*/  @P1 MOV R3, 0x400 ;  /* 0x0000040000031802 */ /* 0x000fe40000000f00 */
[----:B------:R-:W-:Y:S02]  /*119f0*/  ISETP.GE.U32.AND P2, PT, R22, UR4, PT ;  /* 0x0000000416007c0c */ /* 0x000fe4000bf46070 */
[----:B------:R-:W-:Y:S02]  /*11a00*/  LOP3.LUT R2, R2, 0x1, RZ, 0xc0, !PT ;  /* 0x0000000102027812 */ /* 0x000fe400078ec0ff */
[----:B------:R-:W-:Y:S02]  /*11a10*/  LOP3.LUT R6, R6, 0x3, RZ, 0xc0, !PT ;  /* 0x0000000306067812 */ /* 0x000fe400078ec0ff */
[----:B------:R-:W-:-:S02]  /*11a20*/  PRMT R9, RZ, 0x7610, R9 ;  /* 0x00007610ff097816 */ /* 0x000fc40000000009 */
[----:B0-----:R-:W-:-:S04]  /*11a30*/  @P1 LEA R3, R4, R3, 0x18 ;  /* 0x0000000304031211 */ /* 0x001fc800078ec0ff */
[----:B------:R0:W-:Y:S01]  /*11a40*/  @P1 SYNCS.ARRIVE.TRANS64.A1T0 RZ, [R3+URZ+0x58], RZ ;  /* 0x000058ff03ff19a7 */ /* 0x0001e2000810003f */
[----:B------:R-:W-:-:S04]  /*11a50*/  ISETP.NE.U32.AND P1, PT, R2, 0x1, PT ;  /* 0x000000010200780c */ /* 0x000fc80003f25070 */
[----:B------:R-:W-:Y:S02]  /*11a60*/  ISETP.GT.U32.AND P1, PT, R7, 0x3, !P1 ;  /* 0x000000030700780c */ /* 0x000fe40004f24070 */
[----:B0-----:R-:W-:Y:S02]  /*11a70*/  SEL R3, RZ, 0x1, !P0 ;  /* 0x00000001ff037807 */ /* 0x001fe40004000000 */
[----:B------:R-:W-:Y:S02]  /*11a80*/  ISETP.GE.U32.AND.EX P0, PT, R19, UR5, PT, P2 ;  /* 0x0000000513007c0c */ /* 0x000fe4000bf06120 */
[----:B------:R-:W-:-:S04]  /*11a90*/  SEL R2, RZ, 0x1, !P1 ;  /* 0x00000001ff027807 */ /* 0x000fc80004800000 */
[----:B------:R-:W-:Y:S02]  /*11aa0*/  LOP3.LUT R0, R2, R0, R3, 0x96, !PT ;  /* 0x0000000002007212 */ /* 0x000fe400078e9603 */
[----:B------:R-:W-:-:S05]  /*11ab0*/  PRMT R2, RZ, 0x7610, R2 ;  /* 0x00007610ff027816 */ /* 0x000fca0000000002 */
[----:B------:R-:W-:Y:S05]  /*11ac0*/  @P0 BRA `(.L_x_396) ;  /* 0x0000000400580947 */ /* 0x000fea0003800000 */
[----:B------:R-:W0:Y:S01]  /*11ad0*/  S2R R14, SR_CTAID.X ;  /* 0x00000000000e7919 */ /* 0x000e220000002500 */
[----:B------:R-:W-:Y:S01]  /*11ae0*/  ULDC.64 UR4, c[0x0][0x628] ;  /* 0x00018a0000047ab9 */ /* 0x000fe20000000a00 */
[----:B------:R-:W1:Y:S01]  /*11af0*/  LDC R15, c[0x0][0x144] ;  /* 0x00005100ff0f7b82 */ /* 0x000e620000000800 */
[----:B------:R-:W-:Y:S01]  /*11b00*/  ISETP.NE.U32.AND P0, PT, RZ, UR4, PT ;  /* 0x00000004ff007c0c */ /* 0x000fe2000bf05070 */
[----:B------:R-:W2:Y:S01]  /*11b10*/  S2R R12, SR_CTAID.Y ;  /* 0x00000000000c7919 */ /* 0x000ea20000002600 */
[----:B------:R-:W-:Y:S01]  /*11b20*/  ULDC UR7, c[0x0][0x630] ;  /* 0x00018c0000077ab9 */ /* 0x000fe20000000800 */
[----:B------:R-:W-:Y:S01]  /*11b30*/  ULDC UR8, c[0x0][0x150] ;  /* 0x0000540000087ab9 */ /* 0x000fe20000000800 */
[----:B------:R-:W-:Y:S01]  /*11b40*/  ISETP.NE.AND.EX P0, PT, RZ, UR5, PT, P0 ;  /* 0x00000005ff007c0c */ /* 0x000fe2000bf05300 */
[----:B------:R-:W-:Y:S02]  /*11b50*/  IMAD.MOV.U32 R2, RZ, RZ, R22 ;  /* 0x000000ffff027224 */ /* 0x000fe400078e0016 */
[----:B------:R-:W-:Y:S01]  /*11b60*/  IMAD.MOV.U32 R3, RZ, RZ, R19 ;  /* 0x000000ffff037224 */ /* 0x000fe200078e0013 */
[----:B0-----:R-:W-:-:S09]  /*11b70*/  I2FP.F32.U32 R16, R14 ;  /* 0x0000000e00107245 */ /* 0x001fd20000201000 */
[----:B------:R-:W-:Y:S05]  /*11b80*/  @!P0 BRA `(.L_x_397) ;  /* 0x0000000000288947 */ /* 0x000fea0003800000 */
[----:B------:R-:W-:Y:S02]  /*11b90*/  ULDC UR6, c[0x0][0x634] ;  /* 0x00018d0000067ab9 */ /* 0x000fe40000000800 */
[----:B------:R-:W-:-:S05]  /*11ba0*/  IADD3 R3, P0, R22, UR6, RZ ;  /* 0x0000000616037c10 */ /* 0x000fca000ff1e0ff */
[----:B------:R-:W-:-:S04]  /*11bb0*/  IMAD.X R13, RZ, RZ, R19, P0 ;  /* 0x000000ffff0d7224 */ /* 0x000fc800000e0613 */
[----:B------:R-:W-:-:S04]  /*11bc0*/  IMAD.WIDE.U32 R4, R13, UR4, RZ ;  /* 0x000000040d047c25 */ /* 0x000fc8000f8e00ff */
[----:B------:R-:W-:-:S04]  /*11bd0*/  IMAD.WIDE.U32 R4, P0, R3, UR5, R4 ;  /* 0x0000000503047c25 */ /* 0x000fc8000f800004 */
[----:B------:R-:W-:-:S04]  /*11be0*/  IMAD.WIDE.U32 R2, R3, UR4, RZ ;  /* 0x0000000403027c25 */ /* 0x000fc8000f8e00ff */
[----:B------:R-:W-:Y:S01]  /*11bf0*/  IMAD.MOV.U32 R2, RZ, RZ, R5 ;  /* 0x000000ffff027224 */ /* 0x000fe200078e0005 */
[----:B------:R-:W-:Y:S01]  /*11c00*/  IADD3 RZ, P1, R3, R4, RZ ;  /* 0x0000000403ff7210 */ /* 0x000fe20007f3e0ff */
[----:B------:R-:W-:-:S04]  /*11c10*/  IMAD.X R3, RZ, RZ, RZ, P0 ;  /* 0x000000ffff037224 */ /* 0x000fc800000e06ff */
[----:B------:R-:W-:-:S08]  /*11c20*/  IMAD.WIDE.U32.X R2, R13, UR5, R2, P1 ;  /* 0x000000050d027c25 */ /* 0x000fd000088e0402 */
.L_x_397:
[----:B------:R-:W-:Y:S01]  /*11c30*/  FMUL R16, R16, UR8 ;  /* 0x0000000810107c20 */ /* 0x000fe20008400000 */
[--C-:B------:R-:W-:Y:S01]  /*11c40*/  SHF.R.U64 R13, R2, UR7, R3.reuse ;  /* 0x00000007020d7c19 */ /* 0x100fe20008001203 */
[----:B------:R-:W-:Y:S01]  /*11c50*/  ULDC.64 UR4, c[0x0][0x620] ;  /* 0x0001880000047ab9 */ /* 0x000fe20000000a00 */
[----:B------:R-:W-:Y:S01]  /*11c60*/  SHF.R.U32.HI R2, RZ, UR7, R3 ;  /* 0x00000007ff027c19 */ /* 0x000fe20008011603 */
[----:B------:R-:W-:Y:S01]  /*11c70*/  IMAD.MOV.U32 R3, RZ, RZ, R19 ;  /* 0x000000ffff037224 */ /* 0x000fe200078e0013 */
[----:B------:R-:W-:Y:S01]  /*11c80*/  IADD3 R21, P0, RZ, -R13, RZ ;  /* 0x8000000dff157210 */ /* 0x000fe20007f1e0ff */
[----:B------:R-:W0:Y:S01]  /*11c90*/  F2I.U32.TRUNC.NTZ R16, R16 ;  /* 0x0000001000107305 */ /* 0x000e22000020f000 */
[----:B------:R-:W-:-:S03]  /*11ca0*/  ULDC.64 UR6, c[0x0][0x640] ;  /* 0x0001900000067ab9 */ /* 0x000fc60000000a00 */
[----:B------:R-:W-:Y:S01]  /*11cb0*/  IMAD.X R2, RZ, RZ, ~R2, P0 ;  /* 0x000000ffff027224 */ /* 0x000fe200000e0e02 */
[----:B------:R-:W-:-:S03]  /*11cc0*/  ISETP.NE.U32.AND P0, PT, RZ, UR6, PT ;  /* 0x00000006ff007c0c */ /* 0x000fc6000bf05070 */
[----:B------:R-:W-:Y:S01]  /*11cd0*/  IMAD R2, R2, UR4, RZ ;  /* 0x0000000402027c24 */ /* 0x000fe2000f8e02ff */
[----:B------:R-:W-:-:S03]  /*11ce0*/  ISETP.NE.AND.EX P0, PT, RZ, UR7, PT, P0 ;  /* 0x00000007ff007c0c */ /* 0x000fc6000bf05300 */
[C---:B------:R-:W-:Y:S01]  /*11cf0*/  IMAD R5, R21.reuse, UR5, R2 ;  /* 0x0000000515057c24 */ /* 0x040fe2000f8e0202 */
[----:B------:R-:W-:Y:S01]  /*11d00*/  ULDC UR5, c[0x0][0x154] ;  /* 0x0000550000057ab9 */ /* 0x000fe20000000800 */
[----:B------:R-:W-:Y:S02]  /*11d10*/  IMAD.MOV.U32 R2, RZ, RZ, R22 ;  /* 0x000000ffff027224 */ /* 0x000fe400078e0016 */
[----:B0-----:R-:W-:Y:S02]  /*11d20*/  IMAD.MOV R4, RZ, RZ, -R16 ;  /* 0x000000ffff047224 */ /* 0x001fe400078e0a10 */
[----:B------:R-:W-:Y:S01]  /*11d30*/  IMAD.WIDE.U32 R2, R21, UR4, R2 ;  /* 0x0000000415027c25 */ /* 0x000fe2000f8e0002 */
[----:B------:R-:W-:-:S03]  /*11d40*/  ULDC UR4, c[0x0][0x618] ;  /* 0x0001860000047ab9 */ /* 0x000fc60000000800 */
[----:B-1----:R-:W-:Y:S01]  /*11d50*/  IMAD R14, R15, R4, R14 ;  /* 0x000000040f0e7224 */ /* 0x002fe200078e020e */
[----:B--2---:R-:W-:Y:S01]  /*11d60*/  I2FP.F32.U32 R4, R12 ;  /* 0x0000000c00047245 */ /* 0x004fe20000201000 */
[----:B------:R-:W-:Y:S01]  /*11d70*/  IMAD.IADD R3, R3, 0x1, R5 ;  /* 0x0000000103037824 */ /* 0x000fe200078e0205 */
[----:B------:R-:W0:Y:S03]  /*11d80*/  LDC R15, c[0x0][0x148] ;  /* 0x00005200ff0f7b82 */ /* 0x000e260000000800 */
[----:B------:R-:W-:Y:S01]  /*11d90*/  FMUL R4, R4, UR5 ;  /* 0x0000000504047c20 */ /* 0x000fe20008400000 */
[--C-:B------:R-:W-:Y:S02]  /*11da0*/  SHF.R.U64 R16, R2, UR4, R3.reuse ;  /* 0x0000000402107c19 */ /* 0x100fe40008001203 */
[----:B------:R-:W-:Y:S01]  /*11db0*/  SHF.R.U32.HI R3, RZ, UR4, R3 ;  /* 0x00000004ff037c19 */ /* 0x000fe20008011603 */
[----:B------:R-:W-:Y:S01]  /*11dc0*/  ULDC UR4, c[0x0][0x608] ;  /* 0x0001820000047ab9 */ /* 0x000fe20000000800 */
[----:B------:R1:W2:Y:S02]  /*11dd0*/  F2I.U32.TRUNC.NTZ R21, R4 ;  /* 0x0000000400157305 */ /* 0x0002a4000020f000 */
[----:B------:R-:W-:-:S02]  /*11de0*/  SHF.R.U64 R20, R16, UR4, R3 ;  /* 0x0000000410147c19 */ /* 0x000fc40008001203 */
[----:B------:R-:W-:Y:S01]  /*11df0*/  SHF.R.U32.HI R3, RZ, UR4, R3 ;  /* 0x00000004ff037c19 */ /* 0x000fe20008011603 */
[----:B------:R-:W-:-:S03]  /*11e00*/  ULDC UR4, c[0x0][0x658] ;  /* 0x0001960000047ab9 */ /* 0x000fc60000000800 */
[--C-:B------:R-:W-:Y:S02]  /*11e10*/  SHF.R.U64 R18, R20, UR4, R3.reuse ;  /* 0x0000000414127c19 */ /* 0x100fe40008001203 */
[----:B------:R-:W-:-:S03]  /*11e20*/  SHF.R.U32.HI R23, RZ, UR4, R3 ;  /* 0x00000004ff177c19 */ /* 0x000fc60008011603 */
[----:B------:R-:W-:Y:S02]  /*11e30*/  IMAD.MOV.U32 R2, RZ, RZ, R18 ;  /* 0x000000ffff027224 */ /* 0x000fe400078e0012 */
[----:B------:R-:W-:Y:S01]  /*11e40*/  IMAD.MOV.U32 R3, RZ, RZ, R23 ;  /* 0x000000ffff037224 */ /* 0x000fe200078e0017 */
[----:B-12---:R-:W-:Y:S06]  /*11e50*/  @!P0 BRA `(.L_x_398) ;  /* 0x0000000000288947 */ /* 0x006fec0003800000 */
        /* <DEDUP_REMOVED lines=10> */
.L_x_398:
[----:B------:R-:W1:Y:S01]  /*11f00*/  LDC R4, c[0x0][0x65c] ;  /* 0x00019700ff047b82 */ /* 0x000e620000000800 */
[----:B------:R-:W-:Y:S01]  /*11f10*/  ULDC UR4, c[0x0][0x648] ;  /* 0x0001920000047ab9 */ /* 0x000fe20000000800 */
[----:B------:R-:W-:Y:S01]  /*11f20*/  IMAD.MOV R21, RZ, RZ, -R21 ;  /* 0x000000ffff157224 */ /* 0x000fe200078e0a15 */
[----:B------:R-:W-:Y:S01]  /*11f30*/  SHF.R.U64 R3, R2, UR4, R3 ;  /* 0x0000000402037c19 */ /* 0x000fe20008001203 */
[----:B------:R-:W-:Y:S01]  /*11f40*/  ULDC UR4, c[0x0][0x638] ;  /* 0x00018e0000047ab9 */ /* 0x000fe20000000800 */
[----:B------:R-:W-:Y:S01]  /*11f50*/  LOP3.LUT R20, R20, UR17, RZ, 0xc0, !PT ;  /* 0x0000001114147c12 */ /* 0x000fe2000f8ec0ff */
[----:B------:R-:W-:Y:S01]  /*11f60*/  ULDC UR5, c[0x0][0x610] ;  /* 0x0001840000057ab9 */ /* 0x000fe20000000800 */
[----:B------:R-:W-:Y:S02]  /*11f70*/  IMAD.MOV.U32 R2, RZ, RZ, 0x1 ;  /* 0x00000001ff027424 */ /* 0x000fe400078e00ff */
[----:B------:R-:W-:Y:S02]  /*11f80*/  IMAD.MOV R5, RZ, RZ, -R3 ;  /* 0x000000ffff057224 */ /* 0x000fe400078e0a03 */
[----:B------:R-:W-:-:S02]  /*11f90*/  IMAD R3, R3, UR18, R20 ;  /* 0x0000001203037c24 */ /* 0x000fc4000f8e0214 */
[----:B------:R-:W-:Y:S01]  /*11fa0*/  IMAD R18, R5, UR4, R18 ;  /* 0x0000000405127c24 */ /* 0x000fe2000f8e0212 */
[----:B------:R-:W-:Y:S01]  /*11fb0*/  ULDC UR4, c[0x0][0x600] ;  /* 0x0001800000047ab9 */ /* 0x000fe20000000800 */
[----:B-1----:R-:W-:-:S13]  /*11fc0*/  ISETP.NE.AND P0, PT, R4, 0x1, PT ;  /* 0x000000010400780c */ /* 0x002fda0003f05270 */
[----:B0-----:R-:W-:Y:S01]  /*11fd0*/  @P0 IMAD R14, R15, R21, R12 ;  /* 0x000000150f0e0224 */ /* 0x001fe200078e020c */
[----:B------:R-:W-:-:S03]  /*11fe0*/  LOP3.LUT R15, R16, UR16, RZ, 0xc0, !PT ;  /* 0x00000010100f7c12 */ /* 0x000fc6000f8ec0ff */
[----:B------:R-:W-:Y:S02]  /*11ff0*/  IMAD R14, R3, UR5, R14 ;  /* 0x00000005030e7c24 */ /* 0x000fe4000f8e020e */
[----:B------:R-:W-:-:S05]  /*12000*/  IMAD R3, R18, UR4, R15 ;  /* 0x0000000412037c24 */ /* 0x000fca000f8e020f */
[----:B------:R-:W-:Y:S02]  /*12010*/  SEL R21, R3, R14, !P0 ;  /* 0x0000000e03157207 */ /* 0x000fe40004000000 */
[----:B------:R-:W-:-:S07]  /*12020*/  SEL R12, R14, R3, !P0 ;  /* 0x000000030e0c7207 */ /* 0x000fce0004000000 */
.L_x_396:
[----:B------:R-:W-:Y:S05]  /*12030*/  BSYNC B1 ;  /* 0x0000000000017941 */ /* 0x000fea0003800000 */
.L_x_395:
[----:B------:R-:W-:-:S13]  /*12040*/  LOP3.LUT P0, RZ, R2, 0xff, RZ, 0xc0, !PT ;  /* 0x000000ff02ff7812 */ /* 0x000fda000780c0ff */
[----:B------:R-:W-:Y:S05]  /*12050*/  @P0 BRA `(.L_x_399) ;  /* 0xfffffff4002c0947 */ /* 0x000fea000383ffff */
[----:B------:R-:W-:Y:S05]  /*12060*/  BSYNC B0 ;  /* 0x0000000000007941 */ /* 0x000fea0003800000 */
.L_x_388:
[----:B------:R-:W-:-:S03]  /*12070*/  UMOV UR4, 0xffffffff ;  /* 0xffffffff00047882 */ /* 0x000fc60000000000 */
[----:B------:R-:W-:Y:S05]  /*12080*/  BRA.DIV UR4, `(.L_x_400) ;  /* 0x0000000604187947 */ /* 0x000fea000b800000 */
[----:B------:R-:W-:-:S13]  /*12090*/  ELECT P6, URZ, PT ;  /* 0x00000000003f782f */ /* 0x000fda00038c0000 */
.L_x_414:
[----:B------:R-:W-:Y:S04]  /*120a0*/  BSSY B0, `(.L_x_401) ;  /* 0x000002b000007945 */ /* 0x000fe80003800000 */
[----:B------:R-:W-:Y:S05]  /*120b0*/  @!P6 BRA `(.L_x_402) ;  /* 0x0000000000a4e947 */ /* 0x000fea0003800000 */
[----:B------:R-:W-:-:S04]  /*120c0*/  LOP3.LUT R17, R17, 0x2, RZ, 0xfc, !PT ;  /* 0x0000000211117812 */ /* 0x000fc800078efcff */
[----:B------:R-:W-:-:S13]  /*120d0*/  ISETP.NE.AND P0, PT, R17, 0x3, PT ;  /* 0x000000031100780c */ /* 0x000fda0003f05270 */
[----:B------:R-:W-:Y:S05]  /*120e0*/  @!P0 BRA `(.L_x_403) ;  /* 0x0000000000048947 */ /* 0x000fea0003800000 */
[----:B------:R-:W-:Y:S01]  /*120f0*/  BPT.TRAP 0x1 ;  /* 0x000000040000795c */ /* 0x000fe20000300000 */
.L_x_403:
[----:B------:R-:W0:Y:S01]  /*12100*/  S2R R3, SR_CgaCtaId ;  /* 0x0000000000037919 */ /* 0x000e220000008800 */
[----:B------:R-:W-:-:S04]  /*12110*/  MOV R2, 0x400 ;  /* 0x0000040000027802 */ /* 0x000fc80000000f00 */
[----:B0-----:R-:W-:Y:S02]  /*12120*/  LEA R3, R3, R2, 0x18 ;  /* 0x0000000203037211 */ /* 0x001fe400078ec0ff */
[----:B------:R-:W-:-:S03]  /*12130*/  SHF.L.U32 R2, R0, 0x1f, RZ ;  /* 0x0000001f00027819 */ /* 0x000fc600000006ff */
[----:B------:R-:W-:-:S04]  /*12140*/  VIADD R3, R3, 0x20 ;  /* 0x0000002003037836 */ /* 0x000fc80000000000 */
[C---:B------:R-:W-:Y:S02]  /*12150*/  IMAD R7, R6.reuse, 0x8, R3 ;  /* 0x0000000806077824 */ /* 0x040fe400078e0203 */
[----:B------:R-:W-:Y:S02]  /*12160*/  VIADD R6, R6, 0x1 ;  /* 0x0000000106067836 */ /* 0x000fe40000000000 */
[----:B------:R-:W0:Y:S03]  /*12170*/  SYNCS.PHASECHK.TRANS64.TRYWAIT P0, [R7+URZ], R2 ;  /* 0x00000002070075a7 */ /* 0x000e26000800017f */
[----:B------:R-:W-:-:S04]  /*12180*/  ISETP.NE.AND P1, PT, R6, 0x4, PT ;  /* 0x000000040600780c */ /* 0x000fc80003f25270 */
[----:B------:R-:W-:Y:S02]  /*12190*/  SEL R5, RZ, 0x1, P1 ;  /* 0x00000001ff057807 */ /* 0x000fe40000800000 */
[----:B------:R-:W-:Y:S02]  /*121a0*/  SEL R6, R6, RZ, P1 ;  /* 0x000000ff06067207 */ /* 0x000fe40000800000 */
[----:B------:R-:W-:-:S03]  /*121b0*/  LOP3.LUT R5, R0, R5, RZ, 0x3c, !PT ;  /* 0x0000000500057212 */ /* 0x000fc600078e3cff */
[----:B------:R-:W-:Y:S01]  /*121c0*/  IMAD R9, R6, 0x8, R3 ;  /* 0x0000000806097824 */ /* 0x000fe200078e0203 */
[----:B------:R-:W-:Y:S01]  /*121d0*/  SHF.L.U32 R4, R5, 0x1f, RZ ;  /* 0x0000001f05047819 */ /* 0x000fe200000006ff */
[----:B0-----:R-:W-:Y:S06]  /*121e0*/  @!P0 BRA `(.L_x_404) ;  /* 0x0000000000e08947 */ /* 0x001fec0003800000 */
.L_x_415:
[----:B------:R-:W1:Y:S01]  /*121f0*/  SYNCS.PHASECHK.TRANS64.TRYWAIT P0, [R9+URZ], R4 ;  /* 0x00000004090075a7 */ /* 0x000e62000800017f */
[----:B------:R-:W-:-:S05]  /*12200*/  VIADD R0, R6, 0x1 ;  /* 0x0000000106007836 */ /* 0x000fca0000000000 */
[----:B------:R-:W-:-:S04]  /*12210*/  ISETP.NE.AND P1, PT, R0, 0x4, PT ;  /* 0x000000040000780c */ /* 0x000fc80003f25270 */
[----:B0-----:R-:W-:Y:S02]  /*12220*/  SEL R2, RZ, 0x1, P1 ;  /* 0x00000001ff027807 */ /* 0x001fe40000800000 */
[----:B------:R-:W-:Y:S02]  /*12230*/  SEL R0, R0, RZ, P1 ;  /* 0x000000ff00007207 */ /* 0x000fe40000800000 */
[----:B------:R-:W-:-:S03]  /*12240*/  LOP3.LUT R7, R5, R2, RZ, 0x3c, !PT ;  /* 0x0000000205077212 */ /* 0x000fc600078e3cff */
[----:B------:R-:W-:Y:S01]  /*12250*/  IMAD R6, R0, 0x8, R3 ;  /* 0x0000000800067824 */ /* 0x000fe200078e0203 */
[----:B------:R-:W-:Y:S01]  /*12260*/  SHF.L.U32 R5, R7, 0x1f, RZ ;  /* 0x0000001f07057819 */ /* 0x000fe200000006ff */
[----:B-1----:R-:W-:Y:S06]  /*12270*/  @!P0 BRA `(.L_x_405) ;  /* 0x0000000000d08947 */ /* 0x002fec0003800000 */
.L_x_416:
[----:B------:R-:W1:Y:S01]  /*12280*/  SYNCS.PHASECHK.TRANS64.TRYWAIT P0, [R6+URZ], R5 ;  /* 0x00000005060075a7 */ /* 0x000e62000800017f */
[----:B------:R-:W-:-:S05]  /*12290*/  VIADD R0, R0, 0x1 ;  /* 0x0000000100007836 */ /* 0x000fca0000000000 */
[----:B------:R-:W-:-:S04]  /*122a0*/  ISETP.NE.AND P1, PT, R0, 0x4, PT ;  /* 0x000000040000780c */ /* 0x000fc80003f25270 */
[----:B------:R-:W-:Y:S02]  /*122b0*/  SEL R2, RZ, 0x1, P1 ;  /* 0x00000001ff027807 */ /* 0x000fe40000800000 */
[----:B------:R-:W-:Y:S02]  /*122c0*/  SEL R0, R0, RZ, P1 ;  /* 0x000000ff00007207 */ /* 0x000fe40000800000 */
[----:B------:R-:W-:Y:S01]  /*122d0*/  LOP3.LUT R2, R7, R2, RZ, 0x3c, !PT ;  /* 0x0000000207027212 */ /* 0x000fe200078e3cff */
[----:B-1----:R-:W-:Y:S06]  /*122e0*/  @!P0 BRA `(.L_x_406) ;  /* 0x0000000000c88947 */ /* 0x002fec0003800000 */
.L_x_417:
[----:B------:R-:W-:Y:S01]  /*122f0*/  IMAD R3, R0, 0x8, R3 ;  /* 0x0000000800037824 */ /* 0x000fe200078e0203 */
[----:B------:R-:W-:-:S07]  /*12300*/  SHF.L.U32 R0, R2, 0x1f, RZ ;  /* 0x0000001f02007819 */ /* 0x000fce00000006ff */
.L_x_407:
[----:B--2---:R2:W3:Y:S02]  /*12310*/  SYNCS.PHASECHK.TRANS64.TRYWAIT P0, [R3+URZ], R0 ;  /* 0x00000000030075a7 */ /* 0x0044e4000800017f */
[----:B---3--:R-:W-:Y:S05]  /*12320*/  @!P0 NANOSLEEP.SYNCS 0x989680 ;  /* 0x009896800000895d */ /* 0x008fea0003900000 */
[----:B------:R-:W3:Y:S02]  /*12330*/  @!P0 SYNCS.PHASECHK.TRANS64 P0, [R3+URZ], R0 ;  /* 0x00000000030085a7 */ /* 0x000ee4000800007f */
[----:B---3--:R-:W-:Y:S05]  /*12340*/  @!P0 BRA `(.L_x_407) ;  /* 0xfffffffc00f08947 */ /* 0x008fea000383ffff */
.L_x_402:
[----:B------:R-:W-:Y:S05]  /*12350*/  BSYNC B0 ;  /* 0x0000000000007941 */ /* 0x000fea0003800000 */
.L_x_401:
[----:B------:R-:W-:Y:S05]  /*12360*/  EXIT ;  /* 0x000000000000794d */ /* 0x000fea0003800000 */
.L_x_21:
[----:B---3--:R3:W4:Y:S02]  /*12370*/  SYNCS.PHASECHK.TRANS64.TRYWAIT P1, [R3+URZ], R0 ;  /* 0x00000000030075a7 */ /* 0x008724000802017f */
[----:B----4-:R-:W-:Y:S05]  /*12380*/  @!P1 NANOSLEEP.SYNCS 0x989680 ;  /* 0x009896800000995d */ /* 0x010fea0003900000 */
[----:B------:R-:W4:Y:S02]  /*12390*/  @!P1 SYNCS.PHASECHK.TRANS64 P1, [R3+URZ], R0 ;  /* 0x00000000030095a7 */ /* 0x000f24000802007f */
[----:B----4-:R-:W-:Y:S05]  /*123a0*/  @!P1 BRA `(.L_x_21) ;  /* 0xfffffffc00f09947 */ /* 0x010fea000383ffff */
[----:B------:R-:W-:Y:S05]  /*123b0*/  BRA `(.L_x_20) ;  /* 0xfffffef000607947 */ /* 0x000fea000383ffff */
.L_x_26:
[----:B--2---:R-:W-:-:S04]  /*123c0*/  IMAD.U32 R6, RZ, RZ, UR4 ;  /* 0x00000004ff067e24 */ /* 0x004fc8000f8e00ff */
[----:B------:R2:W3:Y:S03]  /*123d0*/  SYNCS.PHASECHK.TRANS64.TRYWAIT P1, [R6+URZ], R5 ;  /* 0x00000005060075a7 */ /* 0x0004e6000802017f */
[----:B---3--:R-:W-:Y:S05]  /*123e0*/  @!P1 NANOSLEEP.SYNCS 0x989680 ;  /* 0x009896800000995d */ /* 0x008fea0003900000 */
[----:B------:R-:W3:Y:S02]  /*123f0*/  @!P1 SYNCS.PHASECHK.TRANS64 P1, [R6+URZ], R5 ;  /* 0x00000005060095a7 */ /* 0x000ee4000802007f */
[----:B---3--:R-:W-:Y:S05]  /*12400*/  @!P1 BRA `(.L_x_26) ;  /* 0xfffffffc00ec9947 */ /* 0x008fea000383ffff */
[----:B------:R-:W-:Y:S05]  /*12410*/  BRA `(.L_x_25) ;  /* 0xffffff1400187947 */ /* 0x000fea000383ffff */
.L_x_389:
[----:B------:R-:W-:Y:S01]  /*12420*/  BSSY B1, `(.L_x_408) ;  /* 0x0000006000017945 */ /* 0x000fe20003800000 */
[----:B------:R-:W-:-:S07]  /*12430*/  IMAD.MOV.U32 R15, RZ, RZ, -0x1 ;  /* 0xffffffffff0f7424 */ /* 0x000fce00078e00ff */
[----:B------:R-:W-:Y:S05]  /*12440*/  WARPSYNC.COLLECTIVE R15, `(.L_x_409) ;  /* 0x000000000f0c7348 */ /* 0x000fea0003c00000 */
[----:B------:R-:W-:Y:S02]  /*12450*/  ELECT P6, UR62, PT ;  /* 0x00000000003e782f */ /* 0x000fe400038c0000 */
[----:B------:R-:W-:Y:S01]  /*12460*/  MOV R14, UR62 ;  /* 0x0000003e000e7c02 */ /* 0x000fe20008000f00 */
[----:B------:R-:W-:Y:S10]  /*12470*/  ENDCOLLECTIVE ;  /* 0x000000000000791b */ /* 0x000ff40003800000 */
.L_x_409:
[----:B------:R-:W-:Y:S05]  /*12480*/  BSYNC B1 ;  /* 0x0000000000017941 */ /* 0x000fea0003800000 */
.L_x_408:
[----:B------:R-:W-:Y:S05]  /*12490*/  BRA `(.L_x_410) ;  /* 0xfffffff000287947 */ /* 0x000fea000383ffff */
.L_x_392:
[----:B0-----:R0:W2:Y:S02]  /*124a0*/  SYNCS.PHASECHK.TRANS64.TRYWAIT P0, [R15+URZ+0x20], R4 ;  /* 0x000020040f0075a7 */ /* 0x0010a4000800017f */
[----:B--2---:R-:W-:Y:S05]  /*124b0*/  @!P0 NANOSLEEP.SYNCS 0x989680 ;  /* 0x009896800000895d */ /* 0x004fea0003900000 */
[----:B------:R-:W2:Y:S02]  /*124c0*/  @!P0 SYNCS.PHASECHK.TRANS64 P0, [R15+URZ+0x20], R4 ;  /* 0x000020040f0085a7 */ /* 0x000ea4000800007f */
[----:B--2---:R-:W-:Y:S05]  /*124d0*/  @!P0 BRA `(.L_x_392) ;  /* 0xfffffffc00f08947 */ /* 0x004fea000383ffff */
[----:B------:R-:W-:Y:S05]  /*124e0*/  BRA `(.L_x_411) ;  /* 0xfffffff000687947 */ /* 0x000fea000383ffff */
.L_x_400:
[----:B------:R-:W-:Y:S01]  /*124f0*/  BSSY B0, `(.L_x_412) ;  /* 0x0000006000007945 */ /* 0x000fe20003800000 */
[----:B------:R-:W-:-:S07]  /*12500*/  IMAD.MOV.U32 R15, RZ, RZ, -0x1 ;  /* 0xffffffffff0f7424 */ /* 0x000fce00078e00ff */
[----:B------:R-:W-:Y:S05]  /*12510*/  WARPSYNC.COLLECTIVE R15, `(.L_x_413) ;  /* 0x000000000f0c7348 */ /* 0x000fea0003c00000 */
[----:B------:R-:W-:Y:S02]  /*12520*/  ELECT P6, UR62, PT ;  /* 0x00000000003e782f */ /* 0x000fe400038c0000 */
[----:B------:R-:W-:Y:S01]  /*12530*/  MOV R14, UR62 ;  /* 0x0000003e000e7c02 */ /* 0x000fe20008000f00 */
[----:B------:R-:W-:Y:S10]  /*12540*/  ENDCOLLECTIVE ;  /* 0x000000000000791b */ /* 0x000ff40003800000 */
.L_x_413:
[----:B------:R-:W-:Y:S05]  /*12550*/  BSYNC B0 ;  /* 0x0000000000007941 */ /* 0x000fea0003800000 */
.L_x_412:
[----:B------:R-:W-:Y:S05]  /*12560*/  BRA `(.L_x_414) ;  /* 0xfffffff800cc7947 */ /* 0x000fea000383ffff */
.L_x_404:
[----:B0-----:R0:W1:Y:S02]  /*12570*/  SYNCS.PHASECHK.TRANS64.TRYWAIT P0, [R7+URZ], R2 ;  /* 0x00000002070075a7 */ /* 0x001064000800017f */
[----:B-1----:R-:W-:Y:S05]  /*12580*/  @!P0 NANOSLEEP.SYNCS 0x989680 ;  /* 0x009896800000895d */ /* 0x002fea0003900000 */
[----:B------:R-:W1:Y:S02]  /*12590*/  @!P0 SYNCS.PHASECHK.TRANS64 P0, [R7+URZ], R2 ;  /* 0x00000002070085a7 */ /* 0x000e64000800007f */
[----:B-1----:R-:W-:Y:S05]  /*125a0*/  @!P0 BRA `(.L_x_404) ;  /* 0xfffffffc00f08947 */ /* 0x002fea000383ffff */
[----:B------:R-:W-:Y:S05]  /*125b0*/  BRA `(.L_x_415) ;  /* 0xfffffffc000c7947 */ /* 0x000fea000383ffff */
.L_x_405:
[----:B0-----:R0:W1:Y:S02]  /*125c0*/  SYNCS.PHASECHK.TRANS64.TRYWAIT P0, [R9+URZ], R4 ;  /* 0x00000004090075a7 */ /* 0x001064000800017f */
[----:B-1----:R-:W-:Y:S05]  /*125d0*/  @!P0 NANOSLEEP.SYNCS 0x989680 ;  /* 0x009896800000895d */ /* 0x002fea0003900000 */
[----:B------:R-:W1:Y:S02]  /*125e0*/  @!P0 SYNCS.PHASECHK.TRANS64 P0, [R9+URZ], R4 ;  /* 0x00000004090085a7 */ /* 0x000e64000800007f */
[----:B-1----:R-:W-:Y:S05]  /*125f0*/  @!P0 BRA `(.L_x_405) ;  /* 0xfffffffc00f08947 */ /* 0x002fea000383ffff */
[----:B------:R-:W-:Y:S05]  /*12600*/  BRA `(.L_x_416) ;  /* 0xfffffffc001c7947 */ /* 0x000fea000383ffff */
.L_x_406:
[----:B-1----:R1:W2:Y:S02]  /*12610*/  SYNCS.PHASECHK.TRANS64.TRYWAIT P0, [R6+URZ], R5 ;  /* 0x00000005060075a7 */ /* 0x0022a4000800017f */
[----:B--2---:R-:W-:Y:S05]  /*12620*/  @!P0 NANOSLEEP.SYNCS 0x989680 ;  /* 0x009896800000895d */ /* 0x004fea0003900000 */
[----:B------:R-:W2:Y:S02]  /*12630*/  @!P0 SYNCS.PHASECHK.TRANS64 P0, [R6+URZ], R5 ;  /* 0x00000005060085a7 */ /* 0x000ea4000800007f */
[----:B--2---:R-:W-:Y:S05]  /*12640*/  @!P0 BRA `(.L_x_406) ;  /* 0xfffffffc00f08947 */ /* 0x004fea000383ffff */
[----:B------:R-:W-:Y:S05]  /*12650*/  BRA `(.L_x_417) ;  /* 0xfffffffc00247947 */ /* 0x000fea000383ffff */
.L_x_418:
[----:B------:R-:W-:-:S00]  /*12660*/  BRA `(.L_x_418) ;  /* 0xfffffffc00fc7947 */ /* 0x000fc0000383ffff */
[----:B------:R-:W-:-:S00]  /*12670*/  NOP ;  /* 0x0000000000007918 */ /* 0x000fc00000000000 */
        /* <DEDUP_REMOVED lines=8> */
.L_x_419:


//--------------------- .nv.global.init           --------------------------
	.section	.nv.global.init,"aw",@progbits
.nv.global.init:
	.type		$str$22,@object
	.size		$str$22,($str$23 - $str$22)
$str$22:
        /*0000*/ 	.byte	0x6b, 0x5f, 0x74, 0x69, 0x6c, 0x65, 0x5f, 0x63, 0x6f, 0x75, 0x6e, 0x74, 0x20, 0x3e, 0x3d, 0x20
        /*0010*/ 	.byte	0x31, 0x00
	.type		$str$23,@object
	.size		$str$23,(__unnamed_1 - $str$23)
$str$23:
        /*0012*/ 	.byte	0x2f, 0x74, 0x6d, 0x70, 0x2f, 0x63, 0x75, 0x74, 0x6c, 0x61, 0x73, 0x73, 0x5f, 0x73, 0x77, 0x65
        /*0022*/ 	.byte	0x65, 0x70, 0x5f, 0x73, 0x72, 0x63, 0x2f, 0x69, 0x6e, 0x63, 0x6c, 0x75, 0x64, 0x65, 0x2f, 0x63
        /*0032*/ 	.byte	0x75, 0x74, 0x6c, 0x61, 0x73, 0x73, 0x2f, 0x67, 0x65, 0x6d, 0x6d, 0x2f, 0x63, 0x6f, 0x6c, 0x6c
        /*0042*/ 	.byte	0x65, 0x63, 0x74, 0x69, 0x76, 0x65, 0x2f, 0x73, 0x6d, 0x39, 0x30, 0x5f, 0x6d, 0x6d, 0x61, 0x5f
        /*0052*/ 	.byte	0x74, 0x6d, 0x61, 0x5f, 0x67, 0x6d, 0x6d, 0x61, 0x5f, 0x73, 0x73, 0x5f, 0x77, 0x61, 0x72, 0x70
        /*0062*/ 	.byte	0x73, 0x70, 0x65, 0x63, 0x69, 0x61, 0x6c, 0x69, 0x7a, 0x65, 0x64, 0x2e, 0x68, 0x70, 0x70, 0x00
	.type		__unnamed_1,@object
	.size		__unnamed_1,(.L_0 - __unnamed_1)
__unnamed_1:
        /*0072*/ 	.byte	0x76, 0x6f, 0x69, 0x64, 0x20, 0x63, 0x75, 0x74, 0x6c, 0x61, 0x73, 0x73, 0x3a, 0x3a, 0x67, 0x65
        /* <DEDUP_REMOVED lines=181> */
.L_0:


//--------------------- .nv.shared._ZN7cutlass13device_kernelINS_4gemm6kernel13GemmUniversalIN4cute5tupleIJiiiiEEENS1_10collective13CollectiveMmaINS1_34MainloopSm90TmaGmmaWarpSpecializedILi4ENS5_IJNS4_1CILi2EEENSA_ILi1EEESC_EEENS1_35KernelTmaWarpSpecializedCooperativeEEENS5_IJNSA_ILi192EEENSA_ILi176EEENSA_ILi64EEEEEENS_10bfloat16_tENS5_IJlSC_lEEESK_SL_NS4_8TiledMMAINS4_8MMA_AtomIJNS4_4SM904GMMA27MMA_64x16x16_F32BF16BF16_SSILNSP_5MajorE0ELSR_0ELNSP_7ScaleInE1ELSS_1EEEEEENS4_6LayoutISD_NS5_IJSC_NSA_ILi0EEESW_EEEEENS5_IJNS4_10UnderscoreESZ_SZ_EEEEENS4_13SM90_TMA_LOADENS4_14ComposedLayoutINS4_7SwizzleILi3ELi4ELi3EEENS4_18smem_ptr_flag_bitsILi16EEENSV_INS5_IJNSA_ILi8EEESI_EEENS5_IJSI_SC_EEEEEEEvNS4_8identityENS4_23SM90_TMA_LOAD_MULTICASTES1C_vS1D_EENS_8epilogue10collective6detail29Sm90TmaWarpSpecializedAdapterINS1H_15DefaultEpilogueISK_SL_SL_NS1G_6thread17LinearCombinationISK_Li1EffLNS1L_9ScaleType4KindE0ELNS_15FloatRoundStyleE2ESK_EENS1_15EpilogueDefaultEEEEEvvEEEEvNT_6ParamsE --------------------------
	.section	.nv.shared._ZN7cutlass13device_kernelINS_4gemm6kernel13GemmUniversalIN4cute5tupleIJiiiiEEENS1_10collective13CollectiveMmaINS1_34MainloopSm90TmaGmmaWarpSpecializedILi4ENS5_IJNS4_1CILi2EEENSA_ILi1EEESC_EEENS1_35KernelTmaWarpSpecializedCooperativeEEENS5_IJNSA_ILi192EEENSA_ILi176EEENSA_ILi64EEEEEENS_10bfloat16_tENS5_IJlSC_lEEESK_SL_NS4_8TiledMMAINS4_8MMA_AtomIJNS4_4SM904GMMA27MMA_64x16x16_F32BF16BF16_SSILNSP_5MajorE0ELSR_0ELNSP_7ScaleInE1ELSS_1EEEEEENS4_6LayoutISD_NS5_IJSC_NSA_ILi0EEESW_EEEEENS5_IJNS4_10UnderscoreESZ_SZ_EEEEENS4_13SM90_TMA_LOADENS4_14ComposedLayoutINS4_7SwizzleILi3ELi4ELi3EEENS4_18smem_ptr_flag_bitsILi16EEENSV_INS5_IJNSA_ILi8EEESI_EEENS5_IJSI_SC_EEEEEEEvNS4_8identityENS4_23SM90_TMA_LOAD_MULTICASTES1C_vS1D_EENS_8epilogue10collective6detail29Sm90TmaWarpSpecializedAdapterINS1H_15DefaultEpilogueISK_SL_SL_NS1G_6thread17LinearCombinationISK_Li1EffLNS1L_9ScaleType4KindE0ELNS_15FloatRoundStyleE2ESK_EENS1_15EpilogueDefaultEEEEEvvEEEEvNT_6ParamsE,"aw",@nobits
	.sectionflags	@""
	.align	16
	.zero		1024


//--------------------- .nv.shared.reserved.0     --------------------------
	.section	.nv.shared.reserved.0,"aw",@nobits
	.weak		__nv_reservedSMEM_offset_0_alias
	.size		__nv_reservedSMEM_offset_0_alias, 0, 0
	.other		__nv_reservedSMEM_offset_0_alias,@"STO_CUDA_RESERVED_SHARED STV_DEFAULT"
__nv_reservedSMEM_offset_0_alias:
	.zero		0


//--------------------- .nv.global                --------------------------
	.section	.nv.global,"aw",@nobits
.nv.global:
	.type		_ZN40_INTERNAL_44c905d7_4_k_cu_aa76f9d1_127424cute1_E,@object
	.size		_ZN40_INTERNAL_44c905d7_4_k_cu_aa76f9d1_127424cute1_E,(_ZN40_INTERNAL_44c905d7_4_k_cu_aa76f9d1_127424cuda3std3__45__cpo6cbeginE - _ZN40_INTERNAL_44c905d7_4_k_cu_aa76f9d1_127424cute1_E)
_ZN40_INTERNAL_44c905d7_4_k_cu_aa76f9d1_127424cute1_E:
	.zero		1
	.type		_ZN40_INTERNAL_44c905d7_4_k_cu_aa76f9d1_127424cuda3std3__45__cpo6cbeginE,@object
	.size		_ZN40_INTERNAL_44c905d7_4_k_cu_aa76f9d1_127424cuda3std3__45__cpo6cbeginE,(_ZN40_INTERNAL_44c905d7_4_k_cu_aa76f9d1_127424cuda3std3__48in_placeE - _ZN40_INTERNAL_44c905d7_4_k_cu_aa76f9d1_127424cuda3std3__45__cpo6cbeginE)
_ZN40_INTERNAL_44c905d7_4_k_cu_aa76f9d1_127424cuda3std3__45__cpo6cbeginE:
	.zero		1
	.type		_ZN40_INTERNAL_44c905d7_4_k_cu_aa76f9d1_127424cuda3std3__48in_placeE,@object
	.size		_ZN40_INTERNAL_44c905d7_4_k_cu_aa76f9d1_127424cuda3std3__48in_placeE,(_ZN40_INTERNAL_44c905d7_4_k_cu_aa76f9d1_127424cuda3std6ranges3__45__cpo9iter_moveE - _ZN40_INTERNAL_44c905d7_4_k_cu_aa76f9d1_127424cuda3std3__48in_placeE)
_ZN40_INTERNAL_44c905d7_4_k_cu_aa76f9d1_127424cuda3std3__48in_placeE:
	.zero		1
	.type		_ZN40_INTERNAL_44c905d7_4_k_cu_aa76f9d1_127424cuda3std6ranges3__45__cpo9iter_moveE,@object
	.size		_ZN40_INTERNAL_44c905d7_4_k_cu_aa76f9d1_127424cuda3std6ranges3__45__cpo9iter_moveE,(_ZN40_INTERNAL_44c905d7_4_k_cu_aa76f9d1_127424cuda3std3__45__cpo5beginE - _ZN40_INTERNAL_44c905d7_4_k_cu_aa76f9d1_127424cuda3std6ranges3__45__cpo9iter_moveE)
_ZN40_INTERNAL_44c905d7_4_k_cu_aa76f9d1_127424cuda3std6ranges3__45__cpo9iter_moveE:
	.zero		1
	.type		_ZN40_INTERNAL_44c905d7_4_k_cu_aa76f9d1_127424cuda3std3__45__cpo5beginE,@object
	.size		_ZN40_INTERNAL_44c905d7_4_k_cu_aa76f9d1_127424cuda3std3__45__cpo5beginE,(_ZN40_INTERNAL_44c905d7_4_k_cu_aa76f9d1_127424cuda3std3__442_GLOBAL__N__44c905d7_4_k_cu_aa76f9d1_127426ignoreE - _ZN40_INTERNAL_44c905d7_4_k_cu_aa76f9d1_127424cuda3std3__45__cpo5beginE)
_ZN40_INTERNAL_44c905d7_4_k_cu_aa76f9d1_127424cuda3std3__45__cpo5beginE:
	.zero		1
	.type		_ZN40_INTERNAL_44c905d7_4_k_cu_aa76f9d1_127424cuda3std3__442_GLOBAL__N__44c905d7_4_k_cu_aa76f9d1_127426ignoreE,@object
	.size		_ZN40_INTERNAL_44c905d7_4_k_cu_aa76f9d1_127424cuda3std3__442_GLOBAL__N__44c905d7_4_k_cu_aa76f9d1_127426ignoreE,(_ZN40_INTERNAL_44c905d7_4_k_cu_aa76f9d1_127424cute7productE - _ZN40_INTERNAL_44c905d7_4_k_cu_aa76f9d1_127424cuda3std3__442_GLOBAL__N__44c905d7_4_k_cu_aa76f9d1_127426ignoreE)
_ZN40_INTERNAL_44c905d7_4_k_cu_aa76f9d1_127424cuda3std3__442_GLOBAL__N__44c905d7_4_k_cu_aa76f9d1_127426ignoreE:
	.zero		1
	.type		_ZN40_INTERNAL_44c905d7_4_k_cu_aa76f9d1_127424cute7productE,@object
	.size		_ZN40_INTERNAL_44c905d7_4_k_cu_aa76f9d1_127424cute7productE,(_ZN40_INTERNAL_44c905d7_4_k_cu_aa76f9d1_127424cuda3std3__45__cpo3endE - _ZN40_INTERNAL_44c905d7_4_k_cu_aa76f9d1_127424cute7productE)
_ZN40_INTERNAL_44c905d7_4_k_cu_aa76f9d1_127424cute7productE:
	.zero		1
	.type		_ZN40_INTERNAL_44c905d7_4_k_cu_aa76f9d1_127424cuda3std3__45__cpo3endE,@object
	.size		_ZN40_INTERNAL_44c905d7_4_k_cu_aa76f9d1_127424cuda3std3__45__cpo3endE,(_ZN40_INTERNAL_44c905d7_4_k_cu_aa76f9d1_127424cuda3std3__419piecewise_constructE - _ZN40_INTERNAL_44c905d7_4_k_cu_aa76f9d1_127424cuda3std3__45__cpo3endE)
_ZN40_INTERNAL_44c905d7_4_k_cu_aa76f9d1_127424cuda3std3__45__cpo3endE:
	.zero		1
	.type		_ZN40_INTERNAL_44c905d7_4_k_cu_aa76f9d1_127424cuda3std3__419piecewise_constructE,@object
	.size		_ZN40_INTERNAL_44c905d7_4_k_cu_aa76f9d1_127424cuda3std3__419piecewise_constructE,(_ZN40_INTERNAL_44c905d7_4_k_cu_aa76f9d1_127424cuda3std3__45__cpo4cendE - _ZN40_INTERNAL_44c905d7_4_k_cu_aa76f9d1_127424cuda3std3__419piecewise_constructE)
_ZN40_INTERNAL_44c905d7_4_k_cu_aa76f9d1_127424cuda3std3__419piecewise_constructE:
	.zero		1
	.type		_ZN40_INTERNAL_44c905d7_4_k_cu_aa76f9d1_127424cuda3std3__45__cpo4cendE,@object
	.size		_ZN40_INTERNAL_44c905d7_4_k_cu_aa76f9d1_127424cuda3std3__45__cpo4cendE,(_ZN40_INTERNAL_44c905d7_4_k_cu_aa76f9d1_127424cuda3std6ranges3__45__cpo4swapE - _ZN40_INTERNAL_44c905d7_4_k_cu_aa76f9d1_127424cuda3std3__45__cpo4cendE)
_ZN40_INTERNAL_44c905d7_4_k_cu_aa76f9d1_127424cuda3std3__45__cpo4cendE:
	.zero		1
	.type		_ZN40_INTERNAL_44c905d7_4_k_cu_aa76f9d1_127424cuda3std6ranges3__45__cpo4swapE,@object
	.size		_ZN40_INTERNAL_44c905d7_4_k_cu_aa76f9d1_127424cuda3std6ranges3__45__cpo4swapE,(.L_8 - _ZN40_INTERNAL_44c905d7_4_k_cu_aa76f9d1_127424cuda3std6ranges3__45__cpo4swapE)
_ZN40_INTERNAL_44c905d7_4_k_cu_aa76f9d1_127424cuda3std6ranges3__45__cpo4swapE:
	.zero		1
.L_8:


//--------------------- .nv.constant0._ZN7cutlass13device_kernelINS_4gemm6kernel13GemmUniversalIN4cute5tupleIJiiiiEEENS1_10collective13CollectiveMmaINS1_34MainloopSm90TmaGmmaWarpSpecializedILi4ENS5_IJNS4_1CILi2EEENSA_ILi1EEESC_EEENS1_35KernelTmaWarpSpecializedCooperativeEEENS5_IJNSA_ILi192EEENSA_ILi176EEENSA_ILi64EEEEEENS_10bfloat16_tENS5_IJlSC_lEEESK_SL_NS4_8TiledMMAINS4_8MMA_AtomIJNS4_4SM904GMMA27MMA_64x16x16_F32BF16BF16_SSILNSP_5MajorE0ELSR_0ELNSP_7ScaleInE1ELSS_1EEEEEENS4_6LayoutISD_NS5_IJSC_NSA_ILi0EEESW_EEEEENS5_IJNS4_10UnderscoreESZ_SZ_EEEEENS4_13SM90_TMA_LOADENS4_14ComposedLayoutINS4_7SwizzleILi3ELi4ELi3EEENS4_18smem_ptr_flag_bitsILi16EEENSV_INS5_IJNSA_ILi8EEESI_EEENS5_IJSI_SC_EEEEEEEvNS4_8identityENS4_23SM90_TMA_LOAD_MULTICASTES1C_vS1D_EENS_8epilogue10collective6detail29Sm90TmaWarpSpecializedAdapterINS1H_15DefaultEpilogueISK_SL_SL_NS1G_6thread17LinearCombinationISK_Li1EffLNS1L_9ScaleType4KindE0ELNS_15FloatRoundStyleE2ESK_EENS1_15EpilogueDefaultEEEEEvvEEEEvNT_6ParamsE --------------------------
	.section	.nv.constant0._ZN7cutlass13device_kernelINS_4gemm6kernel13GemmUniversalIN4cute5tupleIJiiiiEEENS1_10collective13CollectiveMmaINS1_34MainloopSm90TmaGmmaWarpSpecializedILi4ENS5_IJNS4_1CILi2EEENSA_ILi1EEESC_EEENS1_35KernelTmaWarpSpecializedCooperativeEEENS5_IJNSA_ILi192EEENSA_ILi176EEENSA_ILi64EEEEEENS_10bfloat16_tENS5_IJlSC_lEEESK_SL_NS4_8TiledMMAINS4_8MMA_AtomIJNS4_4SM904GMMA27MMA_64x16x16_F32BF16BF16_SSILNSP_5MajorE0ELSR_0ELNSP_7ScaleInE1ELSS_1EEEEEENS4_6LayoutISD_NS5_IJSC_NSA_ILi0EEESW_EEEEENS5_IJNS4_10UnderscoreESZ_SZ_EEEEENS4_13SM90_TMA_LOADENS4_14ComposedLayoutINS4_7SwizzleILi3ELi4ELi3EEENS4_18smem_ptr_flag_bitsILi16EEENSV_INS5_IJNSA_ILi8EEESI_EEENS5_IJSI_SC_EEEEEEEvNS4_8identityENS4_23SM90_TMA_LOAD_MULTICASTES1C_vS1D_EENS_8epilogue10collective6detail29Sm90TmaWarpSpecializedAdapterINS1H_15DefaultEpilogueISK_SL_SL_NS1G_6thread17LinearCombinationISK_Li1EffLNS1L_9ScaleType4KindE0ELNS_15FloatRoundStyleE2ESK_EENS1_15EpilogueDefaultEEEEEvvEEEEvNT_6ParamsE,"a",@progbits
	.sectionflags	@""
	.align	4
.nv.constant0._ZN7cutlass13device_kernelINS_4gemm6kernel13GemmUniversalIN4cute5tupleIJiiiiEEENS1_10collective13CollectiveMmaINS1_34MainloopSm90TmaGmmaWarpSpecializedILi4ENS5_IJNS4_1CILi2EEENSA_ILi1EEESC_EEENS1_35KernelTmaWarpSpecializedCooperativeEEENS5_IJNSA_ILi192EEENSA_ILi176EEENSA_ILi64EEEEEENS_10bfloat16_tENS5_IJlSC_lEEESK_SL_NS4_8TiledMMAINS4_8MMA_AtomIJNS4_4SM904GMMA27MMA_64x16x16_F32BF16BF16_SSILNSP_5MajorE0ELSR_0ELNSP_7ScaleInE1ELSS_1EEEEEENS4_6LayoutISD_NS5_IJSC_NSA_ILi0EEESW_EEEEENS5_IJNS4_10UnderscoreESZ_SZ_EEEEENS4_13SM90_TMA_LOADENS4_14ComposedLayoutINS4_7SwizzleILi3ELi4ELi3EEENS4_18smem_ptr_flag_bitsILi16EEENSV_INS5_IJNSA_ILi8EEESI_EEENS5_IJSI_SC_EEEEEEEvNS4_8identityENS4_23SM90_TMA_LOAD_MULTICASTES1C_vS1D_EENS_8epilogue10collective6detail29Sm90TmaWarpSpecializedAdapterINS1H_15DefaultEpilogueISK_SL_SL_NS1G_6thread17LinearCombinationISK_Li1EffLNS1L_9ScaleType4KindE0ELNS_15FloatRoundStyleE2ESK_EENS1_15EpilogueDefaultEEEEEvvEEEEvNT_6ParamsE:
	.zero		1664


//--------------------- SYMBOLS --------------------------

	.type		.nv.reservedSmem.offset0,@object
	.size		.nv.reservedSmem.offset0,0x4
	.type		__assertfail,@function
